//
// Generated by NVIDIA NVVM Compiler
//
// Compiler Build ID: CL-36424714
// Cuda compilation tools, release 13.0, V13.0.88
// Based on NVVM 20.0.0
//

.version 9.0
.target sm_100
.address_size 64

	// .globl	_Z21printLinearVector_GPUPmmmm
.extern .func  (.param .b32 func_retval0) vprintf
(
	.param .b64 vprintf_param_0,
	.param .b64 vprintf_param_1
)
;
.global .align 1 .b8 $str[5] = {37, 108, 117, 32};
.global .align 1 .b8 $str$1[2] = {10};
.global .align 1 .b8 $str$2[7] = {37, 100, 32, 37, 101, 10};
.global .align 1 .b8 $str$3[4] = {37, 102, 32};
.global .align 1 .b8 $str$4[20] = {105, 32, 61, 32, 37, 108, 117, 44, 32, 80, 95, 107, 105, 32, 61, 32, 37, 102, 10};
.global .align 1 .b8 $str$5[20] = {108, 32, 61, 32, 37, 108, 117, 44, 32, 65, 95, 107, 108, 32, 61, 32, 37, 102, 10};
.global .align 1 .b8 $str$6[16] = {80, 95, 107, 105, 95, 65, 95, 107, 108, 32, 61, 32, 37, 102, 10};
.global .align 1 .b8 $str$7[20] = {106, 32, 61, 32, 37, 108, 117, 44, 32, 80, 95, 108, 106, 32, 61, 32, 37, 102, 10};
.global .align 1 .b8 $str$8[19] = {80, 65, 80, 40, 37, 108, 117, 44, 37, 108, 117, 41, 32, 61, 32, 37, 102, 10};

.visible .entry _Z21printLinearVector_GPUPmmmm(
	.param .u64 .ptr .align 1 _Z21printLinearVector_GPUPmmmm_param_0,
	.param .u64 _Z21printLinearVector_GPUPmmmm_param_1,
	.param .u64 _Z21printLinearVector_GPUPmmmm_param_2,
	.param .u64 _Z21printLinearVector_GPUPmmmm_param_3
)
{
	.local .align 8 .b8 	__local_depot0[8];
	.reg .b64 	%SP;
	.reg .b64 	%SPL;
	.reg .pred 	%p<10>;
	.reg .b32 	%r<61>;
	.reg .b64 	%rd<144>;

	mov.u64 	%SPL, __local_depot0;
	cvta.local.u64 	%SP, %SPL;
	ld.param.u64 	%rd23, [_Z21printLinearVector_GPUPmmmm_param_0];
	ld.param.u64 	%rd24, [_Z21printLinearVector_GPUPmmmm_param_1];
	ld.param.u64 	%rd25, [_Z21printLinearVector_GPUPmmmm_param_3];
	cvta.to.global.u64 	%rd1, %rd23;
	setp.eq.s64 	%p1, %rd25, 0;
	@%p1 bra 	$L__BB0_13;
	mul.lo.s64 	%rd2, %rd25, %rd24;
	setp.lt.u64 	%p2, %rd25, 16;
	mov.b64 	%rd140, 0;
	@%p2 bra 	$L__BB0_4;
	and.b64  	%rd140, %rd25, -16;
	shl.b64 	%rd27, %rd2, 3;
	add.s64 	%rd28, %rd27, %rd1;
	add.s64 	%rd137, %rd28, 64;
	add.u64 	%rd30, %SP, 0;
	mov.u64 	%rd138, %rd140;
$L__BB0_3:
	.pragma "nounroll";
	ld.global.u64 	%rd29, [%rd137+-64];
	cvta.to.local.u64 	%rd31, %rd30;
	st.local.u64 	[%rd31], %rd29;
	mov.u64 	%rd32, $str;
	cvta.global.u64 	%rd33, %rd32;
	{ // callseq 0, 0
	.param .b64 param0;
	st.param.b64 	[param0], %rd33;
	.param .b64 param1;
	st.param.b64 	[param1], %rd30;
	.param .b32 retval0;
	call.uni (retval0), 
	vprintf, 
	(
	param0, 
	param1
	);
	ld.param.b32 	%r1, [retval0];
	} // callseq 0
	ld.global.u64 	%rd34, [%rd137+-56];
	st.local.u64 	[%rd31], %rd34;
	{ // callseq 1, 0
	.param .b64 param0;
	st.param.b64 	[param0], %rd33;
	.param .b64 param1;
	st.param.b64 	[param1], %rd30;
	.param .b32 retval0;
	call.uni (retval0), 
	vprintf, 
	(
	param0, 
	param1
	);
	ld.param.b32 	%r3, [retval0];
	} // callseq 1
	ld.global.u64 	%rd35, [%rd137+-48];
	st.local.u64 	[%rd31], %rd35;
	{ // callseq 2, 0
	.param .b64 param0;
	st.param.b64 	[param0], %rd33;
	.param .b64 param1;
	st.param.b64 	[param1], %rd30;
	.param .b32 retval0;
	call.uni (retval0), 
	vprintf, 
	(
	param0, 
	param1
	);
	ld.param.b32 	%r5, [retval0];
	} // callseq 2
	ld.global.u64 	%rd36, [%rd137+-40];
	st.local.u64 	[%rd31], %rd36;
	{ // callseq 3, 0
	.param .b64 param0;
	st.param.b64 	[param0], %rd33;
	.param .b64 param1;
	st.param.b64 	[param1], %rd30;
	.param .b32 retval0;
	call.uni (retval0), 
	vprintf, 
	(
	param0, 
	param1
	);
	ld.param.b32 	%r7, [retval0];
	} // callseq 3
	ld.global.u64 	%rd37, [%rd137+-32];
	st.local.u64 	[%rd31], %rd37;
	{ // callseq 4, 0
	.param .b64 param0;
	st.param.b64 	[param0], %rd33;
	.param .b64 param1;
	st.param.b64 	[param1], %rd30;
	.param .b32 retval0;
	call.uni (retval0), 
	vprintf, 
	(
	param0, 
	param1
	);
	ld.param.b32 	%r9, [retval0];
	} // callseq 4
	ld.global.u64 	%rd38, [%rd137+-24];
	st.local.u64 	[%rd31], %rd38;
	{ // callseq 5, 0
	.param .b64 param0;
	st.param.b64 	[param0], %rd33;
	.param .b64 param1;
	st.param.b64 	[param1], %rd30;
	.param .b32 retval0;
	call.uni (retval0), 
	vprintf, 
	(
	param0, 
	param1
	);
	ld.param.b32 	%r11, [retval0];
	} // callseq 5
	ld.global.u64 	%rd39, [%rd137+-16];
	st.local.u64 	[%rd31], %rd39;
	{ // callseq 6, 0
	.param .b64 param0;
	st.param.b64 	[param0], %rd33;
	.param .b64 param1;
	st.param.b64 	[param1], %rd30;
	.param .b32 retval0;
	call.uni (retval0), 
	vprintf, 
	(
	param0, 
	param1
	);
	ld.param.b32 	%r13, [retval0];
	} // callseq 6
	ld.global.u64 	%rd40, [%rd137+-8];
	st.local.u64 	[%rd31], %rd40;
	{ // callseq 7, 0
	.param .b64 param0;
	st.param.b64 	[param0], %rd33;
	.param .b64 param1;
	st.param.b64 	[param1], %rd30;
	.param .b32 retval0;
	call.uni (retval0), 
	vprintf, 
	(
	param0, 
	param1
	);
	ld.param.b32 	%r15, [retval0];
	} // callseq 7
	ld.global.u64 	%rd41, [%rd137];
	st.local.u64 	[%rd31], %rd41;
	{ // callseq 8, 0
	.param .b64 param0;
	st.param.b64 	[param0], %rd33;
	.param .b64 param1;
	st.param.b64 	[param1], %rd30;
	.param .b32 retval0;
	call.uni (retval0), 
	vprintf, 
	(
	param0, 
	param1
	);
	ld.param.b32 	%r17, [retval0];
	} // callseq 8
	ld.global.u64 	%rd42, [%rd137+8];
	st.local.u64 	[%rd31], %rd42;
	{ // callseq 9, 0
	.param .b64 param0;
	st.param.b64 	[param0], %rd33;
	.param .b64 param1;
	st.param.b64 	[param1], %rd30;
	.param .b32 retval0;
	call.uni (retval0), 
	vprintf, 
	(
	param0, 
	param1
	);
	ld.param.b32 	%r19, [retval0];
	} // callseq 9
	ld.global.u64 	%rd43, [%rd137+16];
	st.local.u64 	[%rd31], %rd43;
	{ // callseq 10, 0
	.param .b64 param0;
	st.param.b64 	[param0], %rd33;
	.param .b64 param1;
	st.param.b64 	[param1], %rd30;
	.param .b32 retval0;
	call.uni (retval0), 
	vprintf, 
	(
	param0, 
	param1
	);
	ld.param.b32 	%r21, [retval0];
	} // callseq 10
	ld.global.u64 	%rd44, [%rd137+24];
	st.local.u64 	[%rd31], %rd44;
	{ // callseq 11, 0
	.param .b64 param0;
	st.param.b64 	[param0], %rd33;
	.param .b64 param1;
	st.param.b64 	[param1], %rd30;
	.param .b32 retval0;
	call.uni (retval0), 
	vprintf, 
	(
	param0, 
	param1
	);
	ld.param.b32 	%r23, [retval0];
	} // callseq 11
	ld.global.u64 	%rd45, [%rd137+32];
	st.local.u64 	[%rd31], %rd45;
	{ // callseq 12, 0
	.param .b64 param0;
	st.param.b64 	[param0], %rd33;
	.param .b64 param1;
	st.param.b64 	[param1], %rd30;
	.param .b32 retval0;
	call.uni (retval0), 
	vprintf, 
	(
	param0, 
	param1
	);
	ld.param.b32 	%r25, [retval0];
	} // callseq 12
	ld.global.u64 	%rd46, [%rd137+40];
	st.local.u64 	[%rd31], %rd46;
	{ // callseq 13, 0
	.param .b64 param0;
	st.param.b64 	[param0], %rd33;
	.param .b64 param1;
	st.param.b64 	[param1], %rd30;
	.param .b32 retval0;
	call.uni (retval0), 
	vprintf, 
	(
	param0, 
	param1
	);
	ld.param.b32 	%r27, [retval0];
	} // callseq 13
	ld.global.u64 	%rd47, [%rd137+48];
	st.local.u64 	[%rd31], %rd47;
	{ // callseq 14, 0
	.param .b64 param0;
	st.param.b64 	[param0], %rd33;
	.param .b64 param1;
	st.param.b64 	[param1], %rd30;
	.param .b32 retval0;
	call.uni (retval0), 
	vprintf, 
	(
	param0, 
	param1
	);
	ld.param.b32 	%r29, [retval0];
	} // callseq 14
	ld.global.u64 	%rd48, [%rd137+56];
	st.local.u64 	[%rd31], %rd48;
	{ // callseq 15, 0
	.param .b64 param0;
	st.param.b64 	[param0], %rd33;
	.param .b64 param1;
	st.param.b64 	[param1], %rd30;
	.param .b32 retval0;
	call.uni (retval0), 
	vprintf, 
	(
	param0, 
	param1
	);
	ld.param.b32 	%r31, [retval0];
	} // callseq 15
	add.s64 	%rd138, %rd138, -16;
	add.s64 	%rd137, %rd137, 128;
	setp.ne.s64 	%p3, %rd138, 0;
	@%p3 bra 	$L__BB0_3;
$L__BB0_4:
	and.b64  	%rd10, %rd25, 15;
	setp.eq.s64 	%p4, %rd10, 0;
	@%p4 bra 	$L__BB0_13;
	ld.param.u64 	%rd136, [_Z21printLinearVector_GPUPmmmm_param_0];
	cvta.to.global.u64 	%rd11, %rd136;
	add.u64 	%rd49, %SP, 0;
	add.u64 	%rd12, %SPL, 0;
	and.b64  	%rd13, %rd25, 7;
	setp.lt.u64 	%p5, %rd10, 8;
	@%p5 bra 	$L__BB0_7;
	add.s64 	%rd50, %rd140, %rd2;
	shl.b64 	%rd51, %rd50, 3;
	add.s64 	%rd52, %rd11, %rd51;
	ld.global.u64 	%rd53, [%rd52];
	st.local.u64 	[%rd12], %rd53;
	mov.u64 	%rd54, $str;
	cvta.global.u64 	%rd55, %rd54;
	{ // callseq 16, 0
	.param .b64 param0;
	st.param.b64 	[param0], %rd55;
	.param .b64 param1;
	st.param.b64 	[param1], %rd49;
	.param .b32 retval0;
	call.uni (retval0), 
	vprintf, 
	(
	param0, 
	param1
	);
	ld.param.b32 	%r33, [retval0];
	} // callseq 16
	add.s64 	%rd57, %rd140, 1;
	and.b64  	%rd58, %rd57, 4294967295;
	add.s64 	%rd59, %rd58, %rd2;
	shl.b64 	%rd60, %rd59, 3;
	add.s64 	%rd61, %rd11, %rd60;
	ld.global.u64 	%rd62, [%rd61];
	st.local.u64 	[%rd12], %rd62;
	{ // callseq 17, 0
	.param .b64 param0;
	st.param.b64 	[param0], %rd55;
	.param .b64 param1;
	st.param.b64 	[param1], %rd49;
	.param .b32 retval0;
	call.uni (retval0), 
	vprintf, 
	(
	param0, 
	param1
	);
	ld.param.b32 	%r35, [retval0];
	} // callseq 17
	add.s64 	%rd63, %rd140, 2;
	and.b64  	%rd64, %rd63, 4294967295;
	add.s64 	%rd65, %rd64, %rd2;
	shl.b64 	%rd66, %rd65, 3;
	add.s64 	%rd67, %rd11, %rd66;
	ld.global.u64 	%rd68, [%rd67];
	st.local.u64 	[%rd12], %rd68;
	{ // callseq 18, 0
	.param .b64 param0;
	st.param.b64 	[param0], %rd55;
	.param .b64 param1;
	st.param.b64 	[param1], %rd49;
	.param .b32 retval0;
	call.uni (retval0), 
	vprintf, 
	(
	param0, 
	param1
	);
	ld.param.b32 	%r37, [retval0];
	} // callseq 18
	add.s64 	%rd69, %rd140, 3;
	and.b64  	%rd70, %rd69, 4294967295;
	add.s64 	%rd71, %rd70, %rd2;
	shl.b64 	%rd72, %rd71, 3;
	add.s64 	%rd73, %rd11, %rd72;
	ld.global.u64 	%rd74, [%rd73];
	st.local.u64 	[%rd12], %rd74;
	{ // callseq 19, 0
	.param .b64 param0;
	st.param.b64 	[param0], %rd55;
	.param .b64 param1;
	st.param.b64 	[param1], %rd49;
	.param .b32 retval0;
	call.uni (retval0), 
	vprintf, 
	(
	param0, 
	param1
	);
	ld.param.b32 	%r39, [retval0];
	} // callseq 19
	add.s64 	%rd75, %rd140, 4;
	and.b64  	%rd76, %rd75, 4294967295;
	add.s64 	%rd77, %rd76, %rd2;
	shl.b64 	%rd78, %rd77, 3;
	add.s64 	%rd79, %rd11, %rd78;
	ld.global.u64 	%rd80, [%rd79];
	st.local.u64 	[%rd12], %rd80;
	{ // callseq 20, 0
	.param .b64 param0;
	st.param.b64 	[param0], %rd55;
	.param .b64 param1;
	st.param.b64 	[param1], %rd49;
	.param .b32 retval0;
	call.uni (retval0), 
	vprintf, 
	(
	param0, 
	param1
	);
	ld.param.b32 	%r41, [retval0];
	} // callseq 20
	add.s64 	%rd81, %rd140, 5;
	and.b64  	%rd82, %rd81, 4294967295;
	add.s64 	%rd83, %rd82, %rd2;
	shl.b64 	%rd84, %rd83, 3;
	add.s64 	%rd85, %rd11, %rd84;
	ld.global.u64 	%rd86, [%rd85];
	st.local.u64 	[%rd12], %rd86;
	{ // callseq 21, 0
	.param .b64 param0;
	st.param.b64 	[param0], %rd55;
	.param .b64 param1;
	st.param.b64 	[param1], %rd49;
	.param .b32 retval0;
	call.uni (retval0), 
	vprintf, 
	(
	param0, 
	param1
	);
	ld.param.b32 	%r43, [retval0];
	} // callseq 21
	add.s64 	%rd87, %rd140, 6;
	and.b64  	%rd88, %rd87, 4294967295;
	add.s64 	%rd89, %rd88, %rd2;
	shl.b64 	%rd90, %rd89, 3;
	add.s64 	%rd91, %rd11, %rd90;
	ld.global.u64 	%rd92, [%rd91];
	st.local.u64 	[%rd12], %rd92;
	{ // callseq 22, 0
	.param .b64 param0;
	st.param.b64 	[param0], %rd55;
	.param .b64 param1;
	st.param.b64 	[param1], %rd49;
	.param .b32 retval0;
	call.uni (retval0), 
	vprintf, 
	(
	param0, 
	param1
	);
	ld.param.b32 	%r45, [retval0];
	} // callseq 22
	add.s64 	%rd93, %rd140, 7;
	and.b64  	%rd94, %rd93, 4294967295;
	add.s64 	%rd95, %rd94, %rd2;
	shl.b64 	%rd96, %rd95, 3;
	add.s64 	%rd97, %rd11, %rd96;
	ld.global.u64 	%rd98, [%rd97];
	st.local.u64 	[%rd12], %rd98;
	{ // callseq 23, 0
	.param .b64 param0;
	st.param.b64 	[param0], %rd55;
	.param .b64 param1;
	st.param.b64 	[param1], %rd49;
	.param .b32 retval0;
	call.uni (retval0), 
	vprintf, 
	(
	param0, 
	param1
	);
	ld.param.b32 	%r47, [retval0];
	} // callseq 23
	add.s64 	%rd99, %rd140, 8;
	and.b64  	%rd140, %rd99, 4294967295;
$L__BB0_7:
	setp.eq.s64 	%p6, %rd13, 0;
	@%p6 bra 	$L__BB0_13;
	and.b64  	%rd142, %rd25, 3;
	setp.lt.u64 	%p7, %rd13, 4;
	@%p7 bra 	$L__BB0_10;
	add.s64 	%rd100, %rd140, %rd2;
	shl.b64 	%rd101, %rd100, 3;
	add.s64 	%rd102, %rd11, %rd101;
	ld.global.u64 	%rd103, [%rd102];
	st.local.u64 	[%rd12], %rd103;
	mov.u64 	%rd104, $str;
	cvta.global.u64 	%rd105, %rd104;
	{ // callseq 24, 0
	.param .b64 param0;
	st.param.b64 	[param0], %rd105;
	.param .b64 param1;
	st.param.b64 	[param1], %rd49;
	.param .b32 retval0;
	call.uni (retval0), 
	vprintf, 
	(
	param0, 
	param1
	);
	ld.param.b32 	%r49, [retval0];
	} // callseq 24
	add.s64 	%rd107, %rd140, 1;
	and.b64  	%rd108, %rd107, 4294967295;
	add.s64 	%rd109, %rd108, %rd2;
	shl.b64 	%rd110, %rd109, 3;
	add.s64 	%rd111, %rd11, %rd110;
	ld.global.u64 	%rd112, [%rd111];
	st.local.u64 	[%rd12], %rd112;
	{ // callseq 25, 0
	.param .b64 param0;
	st.param.b64 	[param0], %rd105;
	.param .b64 param1;
	st.param.b64 	[param1], %rd49;
	.param .b32 retval0;
	call.uni (retval0), 
	vprintf, 
	(
	param0, 
	param1
	);
	ld.param.b32 	%r51, [retval0];
	} // callseq 25
	add.s64 	%rd113, %rd140, 2;
	and.b64  	%rd114, %rd113, 4294967295;
	add.s64 	%rd115, %rd114, %rd2;
	shl.b64 	%rd116, %rd115, 3;
	add.s64 	%rd117, %rd11, %rd116;
	ld.global.u64 	%rd118, [%rd117];
	st.local.u64 	[%rd12], %rd118;
	{ // callseq 26, 0
	.param .b64 param0;
	st.param.b64 	[param0], %rd105;
	.param .b64 param1;
	st.param.b64 	[param1], %rd49;
	.param .b32 retval0;
	call.uni (retval0), 
	vprintf, 
	(
	param0, 
	param1
	);
	ld.param.b32 	%r53, [retval0];
	} // callseq 26
	add.s64 	%rd119, %rd140, 3;
	and.b64  	%rd120, %rd119, 4294967295;
	add.s64 	%rd121, %rd120, %rd2;
	shl.b64 	%rd122, %rd121, 3;
	add.s64 	%rd123, %rd11, %rd122;
	ld.global.u64 	%rd124, [%rd123];
	st.local.u64 	[%rd12], %rd124;
	{ // callseq 27, 0
	.param .b64 param0;
	st.param.b64 	[param0], %rd105;
	.param .b64 param1;
	st.param.b64 	[param1], %rd49;
	.param .b32 retval0;
	call.uni (retval0), 
	vprintf, 
	(
	param0, 
	param1
	);
	ld.param.b32 	%r55, [retval0];
	} // callseq 27
	add.s64 	%rd125, %rd140, 4;
	and.b64  	%rd140, %rd125, 4294967295;
$L__BB0_10:
	setp.eq.s64 	%p8, %rd142, 0;
	@%p8 bra 	$L__BB0_13;
	mov.u64 	%rd130, $str;
$L__BB0_12:
	.pragma "nounroll";
	add.s64 	%rd126, %rd140, %rd2;
	shl.b64 	%rd127, %rd126, 3;
	add.s64 	%rd128, %rd11, %rd127;
	ld.global.u64 	%rd129, [%rd128];
	st.local.u64 	[%rd12], %rd129;
	cvta.global.u64 	%rd131, %rd130;
	{ // callseq 28, 0
	.param .b64 param0;
	st.param.b64 	[param0], %rd131;
	.param .b64 param1;
	st.param.b64 	[param1], %rd49;
	.param .b32 retval0;
	call.uni (retval0), 
	vprintf, 
	(
	param0, 
	param1
	);
	ld.param.b32 	%r57, [retval0];
	} // callseq 28
	add.s64 	%rd133, %rd140, 1;
	and.b64  	%rd140, %rd133, 4294967295;
	add.s64 	%rd142, %rd142, -1;
	setp.ne.s64 	%p9, %rd142, 0;
	@%p9 bra 	$L__BB0_12;
$L__BB0_13:
	mov.u64 	%rd134, $str$1;
	cvta.global.u64 	%rd135, %rd134;
	{ // callseq 29, 0
	.param .b64 param0;
	st.param.b64 	[param0], %rd135;
	.param .b64 param1;
	st.param.b64 	[param1], 0;
	.param .b32 retval0;
	call.uni (retval0), 
	vprintf, 
	(
	param0, 
	param1
	);
	ld.param.b32 	%r59, [retval0];
	} // callseq 29
	ret;

}
	// .globl	_Z9Apply_GPUmmPKdPKmS0_Pd
.visible .entry _Z9Apply_GPUmmPKdPKmS0_Pd(
	.param .u64 _Z9Apply_GPUmmPKdPKmS0_Pd_param_0,
	.param .u64 _Z9Apply_GPUmmPKdPKmS0_Pd_param_1,
	.param .u64 .ptr .align 1 _Z9Apply_GPUmmPKdPKmS0_Pd_param_2,
	.param .u64 .ptr .align 1 _Z9Apply_GPUmmPKdPKmS0_Pd_param_3,
	.param .u64 .ptr .align 1 _Z9Apply_GPUmmPKdPKmS0_Pd_param_4,
	.param .u64 .ptr .align 1 _Z9Apply_GPUmmPKdPKmS0_Pd_param_5
)
{
	.reg .pred 	%p<11>;
	.reg .b32 	%r<5>;
	.reg .b64 	%rd<139>;
	.reg .b64 	%fd<68>;

	ld.param.u64 	%rd24, [_Z9Apply_GPUmmPKdPKmS0_Pd_param_0];
	ld.param.u64 	%rd22, [_Z9Apply_GPUmmPKdPKmS0_Pd_param_1];
	ld.param.u64 	%rd25, [_Z9Apply_GPUmmPKdPKmS0_Pd_param_2];
	ld.param.u64 	%rd26, [_Z9Apply_GPUmmPKdPKmS0_Pd_param_3];
	ld.param.u64 	%rd27, [_Z9Apply_GPUmmPKdPKmS0_Pd_param_4];
	ld.param.u64 	%rd23, [_Z9Apply_GPUmmPKdPKmS0_Pd_param_5];
	cvta.to.global.u64 	%rd1, %rd27;
	cvta.to.global.u64 	%rd2, %rd25;
	cvta.to.global.u64 	%rd3, %rd26;
	mov.u32 	%r1, %ntid.x;
	mov.u32 	%r2, %ctaid.x;
	mov.u32 	%r3, %tid.x;
	mad.lo.s32 	%r4, %r1, %r2, %r3;
	cvt.s64.s32 	%rd4, %r4;
	setp.le.u64 	%p1, %rd24, %rd4;
	@%p1 bra 	$L__BB1_14;
	setp.eq.s64 	%p2, %rd22, 0;
	mov.f64 	%fd67, 0d0000000000000000;
	@%p2 bra 	$L__BB1_13;
	mul.lo.s64 	%rd5, %rd22, %rd4;
	and.b64  	%rd6, %rd22, 7;
	setp.lt.u64 	%p3, %rd22, 8;
	mov.f64 	%fd67, 0d0000000000000000;
	mov.b64 	%rd137, 0;
	@%p3 bra 	$L__BB1_5;
	and.b64  	%rd137, %rd22, -8;
	shl.b64 	%rd29, %rd5, 3;
	add.s64 	%rd30, %rd29, 32;
	add.s64 	%rd134, %rd3, %rd30;
	add.s64 	%rd133, %rd2, %rd30;
	mov.f64 	%fd67, 0d0000000000000000;
	mov.u64 	%rd135, %rd137;
$L__BB1_4:
	.pragma "nounroll";
	ld.global.u64 	%rd31, [%rd134+-32];
	ld.global.f64 	%fd17, [%rd133+-32];
	shl.b64 	%rd32, %rd31, 32;
	shr.s64 	%rd33, %rd32, 29;
	add.s64 	%rd34, %rd1, %rd33;
	ld.global.f64 	%fd18, [%rd34];
	fma.rn.f64 	%fd19, %fd17, %fd18, %fd67;
	ld.global.u64 	%rd35, [%rd134+-24];
	ld.global.f64 	%fd20, [%rd133+-24];
	shl.b64 	%rd36, %rd35, 32;
	shr.s64 	%rd37, %rd36, 29;
	add.s64 	%rd38, %rd1, %rd37;
	ld.global.f64 	%fd21, [%rd38];
	fma.rn.f64 	%fd22, %fd20, %fd21, %fd19;
	ld.global.u64 	%rd39, [%rd134+-16];
	ld.global.f64 	%fd23, [%rd133+-16];
	shl.b64 	%rd40, %rd39, 32;
	shr.s64 	%rd41, %rd40, 29;
	add.s64 	%rd42, %rd1, %rd41;
	ld.global.f64 	%fd24, [%rd42];
	fma.rn.f64 	%fd25, %fd23, %fd24, %fd22;
	ld.global.u64 	%rd43, [%rd134+-8];
	ld.global.f64 	%fd26, [%rd133+-8];
	shl.b64 	%rd44, %rd43, 32;
	shr.s64 	%rd45, %rd44, 29;
	add.s64 	%rd46, %rd1, %rd45;
	ld.global.f64 	%fd27, [%rd46];
	fma.rn.f64 	%fd28, %fd26, %fd27, %fd25;
	ld.global.u64 	%rd47, [%rd134];
	ld.global.f64 	%fd29, [%rd133];
	shl.b64 	%rd48, %rd47, 32;
	shr.s64 	%rd49, %rd48, 29;
	add.s64 	%rd50, %rd1, %rd49;
	ld.global.f64 	%fd30, [%rd50];
	fma.rn.f64 	%fd31, %fd29, %fd30, %fd28;
	ld.global.u64 	%rd51, [%rd134+8];
	ld.global.f64 	%fd32, [%rd133+8];
	shl.b64 	%rd52, %rd51, 32;
	shr.s64 	%rd53, %rd52, 29;
	add.s64 	%rd54, %rd1, %rd53;
	ld.global.f64 	%fd33, [%rd54];
	fma.rn.f64 	%fd34, %fd32, %fd33, %fd31;
	ld.global.u64 	%rd55, [%rd134+16];
	ld.global.f64 	%fd35, [%rd133+16];
	shl.b64 	%rd56, %rd55, 32;
	shr.s64 	%rd57, %rd56, 29;
	add.s64 	%rd58, %rd1, %rd57;
	ld.global.f64 	%fd36, [%rd58];
	fma.rn.f64 	%fd37, %fd35, %fd36, %fd34;
	ld.global.u64 	%rd59, [%rd134+24];
	ld.global.f64 	%fd38, [%rd133+24];
	shl.b64 	%rd60, %rd59, 32;
	shr.s64 	%rd61, %rd60, 29;
	add.s64 	%rd62, %rd1, %rd61;
	ld.global.f64 	%fd39, [%rd62];
	fma.rn.f64 	%fd67, %fd38, %fd39, %fd37;
	add.s64 	%rd135, %rd135, -8;
	add.s64 	%rd134, %rd134, 64;
	add.s64 	%rd133, %rd133, 64;
	setp.ne.s64 	%p4, %rd135, 0;
	@%p4 bra 	$L__BB1_4;
$L__BB1_5:
	setp.eq.s64 	%p5, %rd6, 0;
	@%p5 bra 	$L__BB1_13;
	and.b64  	%rd17, %rd22, 3;
	setp.lt.u64 	%p6, %rd6, 4;
	@%p6 bra 	$L__BB1_8;
	add.s64 	%rd63, %rd137, %rd5;
	shl.b64 	%rd64, %rd63, 3;
	add.s64 	%rd65, %rd3, %rd64;
	ld.global.u64 	%rd66, [%rd65];
	add.s64 	%rd67, %rd2, %rd64;
	ld.global.f64 	%fd41, [%rd67];
	shl.b64 	%rd68, %rd66, 32;
	shr.s64 	%rd69, %rd68, 29;
	add.s64 	%rd70, %rd1, %rd69;
	ld.global.f64 	%fd42, [%rd70];
	fma.rn.f64 	%fd43, %fd41, %fd42, %fd67;
	add.s64 	%rd71, %rd137, 1;
	and.b64  	%rd72, %rd71, 4294967295;
	add.s64 	%rd73, %rd72, %rd5;
	shl.b64 	%rd74, %rd73, 3;
	add.s64 	%rd75, %rd3, %rd74;
	ld.global.u64 	%rd76, [%rd75];
	add.s64 	%rd77, %rd2, %rd74;
	ld.global.f64 	%fd44, [%rd77];
	shl.b64 	%rd78, %rd76, 32;
	shr.s64 	%rd79, %rd78, 29;
	add.s64 	%rd80, %rd1, %rd79;
	ld.global.f64 	%fd45, [%rd80];
	fma.rn.f64 	%fd46, %fd44, %fd45, %fd43;
	add.s64 	%rd81, %rd137, 2;
	and.b64  	%rd82, %rd81, 4294967295;
	add.s64 	%rd83, %rd82, %rd5;
	shl.b64 	%rd84, %rd83, 3;
	add.s64 	%rd85, %rd3, %rd84;
	ld.global.u64 	%rd86, [%rd85];
	add.s64 	%rd87, %rd2, %rd84;
	ld.global.f64 	%fd47, [%rd87];
	shl.b64 	%rd88, %rd86, 32;
	shr.s64 	%rd89, %rd88, 29;
	add.s64 	%rd90, %rd1, %rd89;
	ld.global.f64 	%fd48, [%rd90];
	fma.rn.f64 	%fd49, %fd47, %fd48, %fd46;
	add.s64 	%rd91, %rd137, 3;
	and.b64  	%rd92, %rd91, 4294967295;
	add.s64 	%rd93, %rd92, %rd5;
	shl.b64 	%rd94, %rd93, 3;
	add.s64 	%rd95, %rd3, %rd94;
	ld.global.u64 	%rd96, [%rd95];
	add.s64 	%rd97, %rd2, %rd94;
	ld.global.f64 	%fd50, [%rd97];
	shl.b64 	%rd98, %rd96, 32;
	shr.s64 	%rd99, %rd98, 29;
	add.s64 	%rd100, %rd1, %rd99;
	ld.global.f64 	%fd51, [%rd100];
	fma.rn.f64 	%fd67, %fd50, %fd51, %fd49;
	add.s64 	%rd101, %rd137, 4;
	and.b64  	%rd137, %rd101, 4294967295;
$L__BB1_8:
	setp.eq.s64 	%p7, %rd17, 0;
	@%p7 bra 	$L__BB1_13;
	setp.eq.s64 	%p8, %rd17, 1;
	@%p8 bra 	$L__BB1_11;
	add.s64 	%rd102, %rd137, %rd5;
	shl.b64 	%rd103, %rd102, 3;
	add.s64 	%rd104, %rd3, %rd103;
	ld.global.u64 	%rd105, [%rd104];
	add.s64 	%rd106, %rd2, %rd103;
	ld.global.f64 	%fd53, [%rd106];
	shl.b64 	%rd107, %rd105, 32;
	shr.s64 	%rd108, %rd107, 29;
	add.s64 	%rd109, %rd1, %rd108;
	ld.global.f64 	%fd54, [%rd109];
	fma.rn.f64 	%fd55, %fd53, %fd54, %fd67;
	add.s64 	%rd110, %rd137, 1;
	and.b64  	%rd111, %rd110, 4294967295;
	add.s64 	%rd112, %rd111, %rd5;
	shl.b64 	%rd113, %rd112, 3;
	add.s64 	%rd114, %rd3, %rd113;
	ld.global.u64 	%rd115, [%rd114];
	add.s64 	%rd116, %rd2, %rd113;
	ld.global.f64 	%fd56, [%rd116];
	shl.b64 	%rd117, %rd115, 32;
	shr.s64 	%rd118, %rd117, 29;
	add.s64 	%rd119, %rd1, %rd118;
	ld.global.f64 	%fd57, [%rd119];
	fma.rn.f64 	%fd67, %fd56, %fd57, %fd55;
	add.s64 	%rd120, %rd137, 2;
	and.b64  	%rd137, %rd120, 4294967295;
$L__BB1_11:
	and.b64  	%rd121, %rd22, 1;
	setp.eq.b64 	%p9, %rd121, 1;
	not.pred 	%p10, %p9;
	@%p10 bra 	$L__BB1_13;
	add.s64 	%rd122, %rd137, %rd5;
	shl.b64 	%rd123, %rd122, 3;
	add.s64 	%rd124, %rd3, %rd123;
	ld.global.u64 	%rd125, [%rd124];
	add.s64 	%rd126, %rd2, %rd123;
	ld.global.f64 	%fd58, [%rd126];
	shl.b64 	%rd127, %rd125, 32;
	shr.s64 	%rd128, %rd127, 29;
	add.s64 	%rd129, %rd1, %rd128;
	ld.global.f64 	%fd59, [%rd129];
	fma.rn.f64 	%fd67, %fd58, %fd59, %fd67;
$L__BB1_13:
	cvta.to.global.u64 	%rd130, %rd23;
	shl.b64 	%rd131, %rd4, 3;
	add.s64 	%rd132, %rd130, %rd131;
	st.global.f64 	[%rd132], %fd67;
$L__BB1_14:
	ret;

}
	// .globl	_Z10Apply_GPU_mmPKdPKmS0_Pd
.visible .entry _Z10Apply_GPU_mmPKdPKmS0_Pd(
	.param .u64 _Z10Apply_GPU_mmPKdPKmS0_Pd_param_0,
	.param .u64 _Z10Apply_GPU_mmPKdPKmS0_Pd_param_1,
	.param .u64 .ptr .align 1 _Z10Apply_GPU_mmPKdPKmS0_Pd_param_2,
	.param .u64 .ptr .align 1 _Z10Apply_GPU_mmPKdPKmS0_Pd_param_3,
	.param .u64 .ptr .align 1 _Z10Apply_GPU_mmPKdPKmS0_Pd_param_4,
	.param .u64 .ptr .align 1 _Z10Apply_GPU_mmPKdPKmS0_Pd_param_5
)
{
	.reg .pred 	%p<7>;
	.reg .b32 	%r<34>;
	.reg .b64 	%rd<52>;
	.reg .b64 	%fd<30>;

	ld.param.u64 	%rd11, [_Z10Apply_GPU_mmPKdPKmS0_Pd_param_0];
	ld.param.u64 	%rd12, [_Z10Apply_GPU_mmPKdPKmS0_Pd_param_1];
	ld.param.u64 	%rd14, [_Z10Apply_GPU_mmPKdPKmS0_Pd_param_2];
	ld.param.u64 	%rd15, [_Z10Apply_GPU_mmPKdPKmS0_Pd_param_3];
	ld.param.u64 	%rd16, [_Z10Apply_GPU_mmPKdPKmS0_Pd_param_4];
	ld.param.u64 	%rd13, [_Z10Apply_GPU_mmPKdPKmS0_Pd_param_5];
	cvta.to.global.u64 	%rd1, %rd16;
	cvta.to.global.u64 	%rd2, %rd15;
	cvta.to.global.u64 	%rd3, %rd14;
	mov.u32 	%r21, %ntid.x;
	mov.u32 	%r22, %ctaid.x;
	mov.u32 	%r23, %tid.x;
	mad.lo.s32 	%r1, %r21, %r22, %r23;
	cvt.s64.s32 	%rd4, %r1;
	setp.le.u64 	%p1, %rd11, %rd4;
	@%p1 bra 	$L__BB2_9;
	setp.eq.s64 	%p2, %rd12, 0;
	mov.f64 	%fd29, 0d0000000000000000;
	@%p2 bra 	$L__BB2_8;
	cvt.u32.u64 	%r2, %rd11;
	and.b64  	%rd51, %rd12, 3;
	setp.lt.u64 	%p3, %rd12, 4;
	mov.f64 	%fd29, 0d0000000000000000;
	mov.b32 	%r32, 0;
	@%p3 bra 	$L__BB2_5;
	and.b64  	%rd50, %rd12, -4;
	add.s32 	%r30, %r1, %r2;
	shl.b32 	%r4, %r2, 2;
	shl.b32 	%r26, %r2, 1;
	add.s32 	%r29, %r1, %r26;
	mad.lo.s32 	%r28, %r2, 3, %r1;
	mov.f64 	%fd29, 0d0000000000000000;
	mov.b32 	%r32, 0;
	mov.u32 	%r27, %r1;
$L__BB2_4:
	mul.wide.u32 	%rd17, %r27, 8;
	add.s64 	%rd18, %rd3, %rd17;
	ld.global.f64 	%fd12, [%rd18];
	add.s64 	%rd19, %rd2, %rd17;
	ld.global.u64 	%rd20, [%rd19];
	shl.b64 	%rd21, %rd20, 3;
	add.s64 	%rd22, %rd1, %rd21;
	ld.global.f64 	%fd13, [%rd22];
	fma.rn.f64 	%fd14, %fd12, %fd13, %fd29;
	mul.wide.u32 	%rd23, %r30, 8;
	add.s64 	%rd24, %rd3, %rd23;
	ld.global.f64 	%fd15, [%rd24];
	add.s64 	%rd25, %rd2, %rd23;
	ld.global.u64 	%rd26, [%rd25];
	shl.b64 	%rd27, %rd26, 3;
	add.s64 	%rd28, %rd1, %rd27;
	ld.global.f64 	%fd16, [%rd28];
	fma.rn.f64 	%fd17, %fd15, %fd16, %fd14;
	mul.wide.u32 	%rd29, %r29, 8;
	add.s64 	%rd30, %rd3, %rd29;
	ld.global.f64 	%fd18, [%rd30];
	add.s64 	%rd31, %rd2, %rd29;
	ld.global.u64 	%rd32, [%rd31];
	shl.b64 	%rd33, %rd32, 3;
	add.s64 	%rd34, %rd1, %rd33;
	ld.global.f64 	%fd19, [%rd34];
	fma.rn.f64 	%fd20, %fd18, %fd19, %fd17;
	mul.wide.u32 	%rd35, %r28, 8;
	add.s64 	%rd36, %rd3, %rd35;
	ld.global.f64 	%fd21, [%rd36];
	add.s64 	%rd37, %rd2, %rd35;
	ld.global.u64 	%rd38, [%rd37];
	shl.b64 	%rd39, %rd38, 3;
	add.s64 	%rd40, %rd1, %rd39;
	ld.global.f64 	%fd22, [%rd40];
	fma.rn.f64 	%fd29, %fd21, %fd22, %fd20;
	add.s32 	%r32, %r32, 4;
	add.s32 	%r30, %r30, %r4;
	add.s32 	%r29, %r29, %r4;
	add.s32 	%r28, %r28, %r4;
	add.s32 	%r27, %r27, %r4;
	add.s64 	%rd50, %rd50, -4;
	setp.ne.s64 	%p4, %rd50, 0;
	@%p4 bra 	$L__BB2_4;
$L__BB2_5:
	setp.eq.s64 	%p5, %rd51, 0;
	@%p5 bra 	$L__BB2_8;
	mad.lo.s32 	%r33, %r32, %r2, %r1;
$L__BB2_7:
	.pragma "nounroll";
	mul.wide.u32 	%rd41, %r33, 8;
	add.s64 	%rd42, %rd3, %rd41;
	ld.global.f64 	%fd23, [%rd42];
	add.s64 	%rd43, %rd2, %rd41;
	ld.global.u64 	%rd44, [%rd43];
	shl.b64 	%rd45, %rd44, 3;
	add.s64 	%rd46, %rd1, %rd45;
	ld.global.f64 	%fd24, [%rd46];
	fma.rn.f64 	%fd29, %fd23, %fd24, %fd29;
	add.s32 	%r33, %r33, %r2;
	add.s64 	%rd51, %rd51, -1;
	setp.ne.s64 	%p6, %rd51, 0;
	@%p6 bra 	$L__BB2_7;
$L__BB2_8:
	cvta.to.global.u64 	%rd47, %rd13;
	shl.b64 	%rd48, %rd4, 3;
	add.s64 	%rd49, %rd47, %rd48;
	st.global.f64 	[%rd49], %fd29;
$L__BB2_9:
	ret;

}
	// .globl	_Z15printVector_GPUPdm
.visible .entry _Z15printVector_GPUPdm(
	.param .u64 .ptr .align 1 _Z15printVector_GPUPdm_param_0,
	.param .u64 _Z15printVector_GPUPdm_param_1
)
{
	.local .align 16 .b8 	__local_depot3[16];
	.reg .b64 	%SP;
	.reg .b64 	%SPL;
	.reg .pred 	%p<2>;
	.reg .b32 	%r<7>;
	.reg .b64 	%rd<11>;
	.reg .b64 	%fd<2>;

	mov.u64 	%SPL, __local_depot3;
	cvta.local.u64 	%SP, %SPL;
	ld.param.u64 	%rd2, [_Z15printVector_GPUPdm_param_0];
	ld.param.u64 	%rd3, [_Z15printVector_GPUPdm_param_1];
	mov.u32 	%r2, %ntid.x;
	mov.u32 	%r3, %ctaid.x;
	mov.u32 	%r4, %tid.x;
	mad.lo.s32 	%r1, %r2, %r3, %r4;
	cvt.s64.s32 	%rd1, %r1;
	setp.le.u64 	%p1, %rd3, %rd1;
	@%p1 bra 	$L__BB3_2;
	add.u64 	%rd4, %SP, 0;
	add.u64 	%rd5, %SPL, 0;
	cvta.to.global.u64 	%rd6, %rd2;
	shl.b64 	%rd7, %rd1, 3;
	add.s64 	%rd8, %rd6, %rd7;
	ld.global.f64 	%fd1, [%rd8];
	st.local.u32 	[%rd5], %r1;
	st.local.f64 	[%rd5+8], %fd1;
	mov.u64 	%rd9, $str$2;
	cvta.global.u64 	%rd10, %rd9;
	{ // callseq 30, 0
	.param .b64 param0;
	st.param.b64 	[param0], %rd10;
	.param .b64 param1;
	st.param.b64 	[param1], %rd4;
	.param .b32 retval0;
	call.uni (retval0), 
	vprintf, 
	(
	param0, 
	param1
	);
	ld.param.b32 	%r5, [retval0];
	} // callseq 30
$L__BB3_2:
	ret;

}
	// .globl	_Z13printELL_GPU_PdPmmmm
.visible .entry _Z13printELL_GPU_PdPmmmm(
	.param .u64 .ptr .align 1 _Z13printELL_GPU_PdPmmmm_param_0,
	.param .u64 .ptr .align 1 _Z13printELL_GPU_PdPmmmm_param_1,
	.param .u64 _Z13printELL_GPU_PdPmmmm_param_2,
	.param .u64 _Z13printELL_GPU_PdPmmmm_param_3,
	.param .u64 _Z13printELL_GPU_PdPmmmm_param_4
)
{
	.local .align 8 .b8 	__local_depot4[8];
	.reg .b64 	%SP;
	.reg .b64 	%SPL;
	.reg .pred 	%p<18>;
	.reg .b32 	%r<35>;
	.reg .b64 	%rd<69>;
	.reg .b64 	%fd<5>;

	mov.u64 	%SPL, __local_depot4;
	cvta.local.u64 	%SP, %SPL;
	ld.param.u64 	%rd21, [_Z13printELL_GPU_PdPmmmm_param_0];
	ld.param.u64 	%rd22, [_Z13printELL_GPU_PdPmmmm_param_1];
	ld.param.u64 	%rd23, [_Z13printELL_GPU_PdPmmmm_param_2];
	ld.param.u64 	%rd24, [_Z13printELL_GPU_PdPmmmm_param_3];
	ld.param.u64 	%rd25, [_Z13printELL_GPU_PdPmmmm_param_4];
	add.u64 	%rd26, %SP, 0;
	add.u64 	%rd1, %SPL, 0;
	setp.eq.s64 	%p1, %rd24, 0;
	@%p1 bra 	$L__BB4_26;
	setp.ne.s64 	%p2, %rd25, 0;
	@%p2 bra 	$L__BB4_8;
	and.b64  	%rd64, %rd24, 3;
	setp.lt.u64 	%p14, %rd24, 4;
	@%p14 bra 	$L__BB4_5;
	and.b64  	%rd63, %rd24, -4;
	mov.u64 	%rd59, $str$1;
$L__BB4_4:
	cvta.global.u64 	%rd60, %rd59;
	{ // callseq 41, 0
	.param .b64 param0;
	st.param.b64 	[param0], %rd60;
	.param .b64 param1;
	st.param.b64 	[param1], 0;
	.param .b32 retval0;
	call.uni (retval0), 
	vprintf, 
	(
	param0, 
	param1
	);
	ld.param.b32 	%r24, [retval0];
	} // callseq 41
	{ // callseq 42, 0
	.param .b64 param0;
	st.param.b64 	[param0], %rd60;
	.param .b64 param1;
	st.param.b64 	[param1], 0;
	.param .b32 retval0;
	call.uni (retval0), 
	vprintf, 
	(
	param0, 
	param1
	);
	ld.param.b32 	%r26, [retval0];
	} // callseq 42
	{ // callseq 43, 0
	.param .b64 param0;
	st.param.b64 	[param0], %rd60;
	.param .b64 param1;
	st.param.b64 	[param1], 0;
	.param .b32 retval0;
	call.uni (retval0), 
	vprintf, 
	(
	param0, 
	param1
	);
	ld.param.b32 	%r28, [retval0];
	} // callseq 43
	{ // callseq 44, 0
	.param .b64 param0;
	st.param.b64 	[param0], %rd60;
	.param .b64 param1;
	st.param.b64 	[param1], 0;
	.param .b32 retval0;
	call.uni (retval0), 
	vprintf, 
	(
	param0, 
	param1
	);
	ld.param.b32 	%r30, [retval0];
	} // callseq 44
	add.s64 	%rd63, %rd63, -4;
	setp.ne.s64 	%p15, %rd63, 0;
	@%p15 bra 	$L__BB4_4;
$L__BB4_5:
	setp.eq.s64 	%p16, %rd64, 0;
	@%p16 bra 	$L__BB4_26;
	mov.u64 	%rd61, $str$1;
$L__BB4_7:
	.pragma "nounroll";
	cvta.global.u64 	%rd62, %rd61;
	{ // callseq 45, 0
	.param .b64 param0;
	st.param.b64 	[param0], %rd62;
	.param .b64 param1;
	st.param.b64 	[param1], 0;
	.param .b32 retval0;
	call.uni (retval0), 
	vprintf, 
	(
	param0, 
	param1
	);
	ld.param.b32 	%r32, [retval0];
	} // callseq 45
	add.s64 	%rd64, %rd64, -1;
	setp.eq.s64 	%p17, %rd64, 0;
	@%p17 bra 	$L__BB4_26;
	bra.uni 	$L__BB4_7;
$L__BB4_8:
	setp.eq.s64 	%p3, %rd23, 0;
	@%p3 bra 	$L__BB4_12;
	cvta.to.global.u64 	%rd8, %rd22;
	cvta.to.global.u64 	%rd9, %rd21;
	mov.b64 	%rd66, 0;
$L__BB4_10:
	mov.b64 	%rd67, 0;
$L__BB4_11:
	mov.b64 	%rd68, 0;
	bra.uni 	$L__BB4_22;
$L__BB4_12:
	and.b64  	%rd10, %rd25, 3;
	and.b64  	%rd11, %rd25, -4;
	mov.b32 	%r34, 0;
	mov.u64 	%rd56, $str$1;
	mov.u64 	%rd45, $str$3;
$L__BB4_13:
	setp.lt.u64 	%p8, %rd25, 4;
	@%p8 bra 	$L__BB4_16;
	mov.u64 	%rd65, %rd11;
$L__BB4_15:
	mov.b64 	%rd40, 0;
	st.local.u64 	[%rd1], %rd40;
	cvta.global.u64 	%rd42, %rd45;
	{ // callseq 33, 0
	.param .b64 param0;
	st.param.b64 	[param0], %rd42;
	.param .b64 param1;
	st.param.b64 	[param1], %rd26;
	.param .b32 retval0;
	call.uni (retval0), 
	vprintf, 
	(
	param0, 
	param1
	);
	ld.param.b32 	%r8, [retval0];
	} // callseq 33
	st.local.u64 	[%rd1], %rd40;
	{ // callseq 34, 0
	.param .b64 param0;
	st.param.b64 	[param0], %rd42;
	.param .b64 param1;
	st.param.b64 	[param1], %rd26;
	.param .b32 retval0;
	call.uni (retval0), 
	vprintf, 
	(
	param0, 
	param1
	);
	ld.param.b32 	%r10, [retval0];
	} // callseq 34
	st.local.u64 	[%rd1], %rd40;
	{ // callseq 35, 0
	.param .b64 param0;
	st.param.b64 	[param0], %rd42;
	.param .b64 param1;
	st.param.b64 	[param1], %rd26;
	.param .b32 retval0;
	call.uni (retval0), 
	vprintf, 
	(
	param0, 
	param1
	);
	ld.param.b32 	%r12, [retval0];
	} // callseq 35
	st.local.u64 	[%rd1], %rd40;
	{ // callseq 36, 0
	.param .b64 param0;
	st.param.b64 	[param0], %rd42;
	.param .b64 param1;
	st.param.b64 	[param1], %rd26;
	.param .b32 retval0;
	call.uni (retval0), 
	vprintf, 
	(
	param0, 
	param1
	);
	ld.param.b32 	%r14, [retval0];
	} // callseq 36
	add.s64 	%rd65, %rd65, -4;
	setp.ne.s64 	%p9, %rd65, 0;
	@%p9 bra 	$L__BB4_15;
$L__BB4_16:
	setp.eq.s64 	%p10, %rd10, 0;
	@%p10 bra 	$L__BB4_20;
	setp.eq.s64 	%p11, %rd10, 1;
	mov.b64 	%rd44, 0;
	st.local.u64 	[%rd1], %rd44;
	cvta.global.u64 	%rd46, %rd45;
	{ // callseq 37, 0
	.param .b64 param0;
	st.param.b64 	[param0], %rd46;
	.param .b64 param1;
	st.param.b64 	[param1], %rd26;
	.param .b32 retval0;
	call.uni (retval0), 
	vprintf, 
	(
	param0, 
	param1
	);
	ld.param.b32 	%r16, [retval0];
	} // callseq 37
	@%p11 bra 	$L__BB4_20;
	setp.eq.s64 	%p12, %rd10, 2;
	mov.b64 	%rd48, 0;
	st.local.u64 	[%rd1], %rd48;
	cvta.global.u64 	%rd50, %rd45;
	{ // callseq 38, 0
	.param .b64 param0;
	st.param.b64 	[param0], %rd50;
	.param .b64 param1;
	st.param.b64 	[param1], %rd26;
	.param .b32 retval0;
	call.uni (retval0), 
	vprintf, 
	(
	param0, 
	param1
	);
	ld.param.b32 	%r18, [retval0];
	} // callseq 38
	@%p12 bra 	$L__BB4_20;
	mov.b64 	%rd52, 0;
	st.local.u64 	[%rd1], %rd52;
	cvta.global.u64 	%rd54, %rd45;
	{ // callseq 39, 0
	.param .b64 param0;
	st.param.b64 	[param0], %rd54;
	.param .b64 param1;
	st.param.b64 	[param1], %rd26;
	.param .b32 retval0;
	call.uni (retval0), 
	vprintf, 
	(
	param0, 
	param1
	);
	ld.param.b32 	%r20, [retval0];
	} // callseq 39
$L__BB4_20:
	cvta.global.u64 	%rd57, %rd56;
	{ // callseq 40, 0
	.param .b64 param0;
	st.param.b64 	[param0], %rd57;
	.param .b64 param1;
	st.param.b64 	[param1], 0;
	.param .b32 retval0;
	call.uni (retval0), 
	vprintf, 
	(
	param0, 
	param1
	);
	ld.param.b32 	%r22, [retval0];
	} // callseq 40
	add.s32 	%r34, %r34, 1;
	cvt.u64.u32 	%rd58, %r34;
	setp.gt.u64 	%p13, %rd24, %rd58;
	@%p13 bra 	$L__BB4_13;
	bra.uni 	$L__BB4_26;
$L__BB4_21:
	add.s64 	%rd68, %rd68, 1;
	setp.eq.s64 	%p5, %rd68, %rd23;
	mov.f64 	%fd4, 0d0000000000000000;
	@%p5 bra 	$L__BB4_24;
$L__BB4_22:
	mad.lo.s64 	%rd18, %rd68, %rd24, %rd66;
	shl.b64 	%rd30, %rd18, 3;
	add.s64 	%rd31, %rd8, %rd30;
	ld.global.u64 	%rd32, [%rd31];
	setp.ne.s64 	%p4, %rd32, %rd67;
	@%p4 bra 	$L__BB4_21;
	add.s64 	%rd34, %rd9, %rd30;
	ld.global.f64 	%fd4, [%rd34];
$L__BB4_24:
	st.local.f64 	[%rd1], %fd4;
	mov.u64 	%rd35, $str$3;
	cvta.global.u64 	%rd36, %rd35;
	{ // callseq 31, 0
	.param .b64 param0;
	st.param.b64 	[param0], %rd36;
	.param .b64 param1;
	st.param.b64 	[param1], %rd26;
	.param .b32 retval0;
	call.uni (retval0), 
	vprintf, 
	(
	param0, 
	param1
	);
	ld.param.b32 	%r3, [retval0];
	} // callseq 31
	add.s64 	%rd67, %rd67, 1;
	setp.gt.u64 	%p6, %rd25, %rd67;
	@%p6 bra 	$L__BB4_11;
	mov.u64 	%rd38, $str$1;
	cvta.global.u64 	%rd39, %rd38;
	{ // callseq 32, 0
	.param .b64 param0;
	st.param.b64 	[param0], %rd39;
	.param .b64 param1;
	st.param.b64 	[param1], 0;
	.param .b32 retval0;
	call.uni (retval0), 
	vprintf, 
	(
	param0, 
	param1
	);
	ld.param.b32 	%r5, [retval0];
	} // callseq 32
	add.s64 	%rd66, %rd66, 1;
	setp.gt.u64 	%p7, %rd24, %rd66;
	@%p7 bra 	$L__BB4_10;
$L__BB4_26:
	ret;

}
	// .globl	_Z4PTAPPdPmmmS_S0_mmS_S0_mm
.visible .entry _Z4PTAPPdPmmmS_S0_mmS_S0_mm(
	.param .u64 .ptr .align 1 _Z4PTAPPdPmmmS_S0_mmS_S0_mm_param_0,
	.param .u64 .ptr .align 1 _Z4PTAPPdPmmmS_S0_mmS_S0_mm_param_1,
	.param .u64 _Z4PTAPPdPmmmS_S0_mmS_S0_mm_param_2,
	.param .u64 _Z4PTAPPdPmmmS_S0_mmS_S0_mm_param_3,
	.param .u64 .ptr .align 1 _Z4PTAPPdPmmmS_S0_mmS_S0_mm_param_4,
	.param .u64 .ptr .align 1 _Z4PTAPPdPmmmS_S0_mmS_S0_mm_param_5,
	.param .u64 _Z4PTAPPdPmmmS_S0_mmS_S0_mm_param_6,
	.param .u64 _Z4PTAPPdPmmmS_S0_mmS_S0_mm_param_7,
	.param .u64 .ptr .align 1 _Z4PTAPPdPmmmS_S0_mmS_S0_mm_param_8,
	.param .u64 .ptr .align 1 _Z4PTAPPdPmmmS_S0_mmS_S0_mm_param_9,
	.param .u64 _Z4PTAPPdPmmmS_S0_mmS_S0_mm_param_10,
	.param .u64 _Z4PTAPPdPmmmS_S0_mmS_S0_mm_param_11
)
{
	.local .align 8 .b8 	__local_depot5[24];
	.reg .b64 	%SP;
	.reg .b64 	%SPL;
	.reg .pred 	%p<40>;
	.reg .b32 	%r<50>;
	.reg .b64 	%rd<239>;
	.reg .b64 	%fd<25>;

	mov.u64 	%SPL, __local_depot5;
	cvta.local.u64 	%SP, %SPL;
	ld.param.u64 	%rd47, [_Z4PTAPPdPmmmS_S0_mmS_S0_mm_param_3];
	ld.param.u64 	%rd48, [_Z4PTAPPdPmmmS_S0_mmS_S0_mm_param_4];
	ld.param.u64 	%rd49, [_Z4PTAPPdPmmmS_S0_mmS_S0_mm_param_5];
	ld.param.u64 	%rd50, [_Z4PTAPPdPmmmS_S0_mmS_S0_mm_param_6];
	ld.param.u64 	%rd51, [_Z4PTAPPdPmmmS_S0_mmS_S0_mm_param_7];
	ld.param.u64 	%rd53, [_Z4PTAPPdPmmmS_S0_mmS_S0_mm_param_8];
	ld.param.u64 	%rd54, [_Z4PTAPPdPmmmS_S0_mmS_S0_mm_param_9];
	ld.param.u64 	%rd52, [_Z4PTAPPdPmmmS_S0_mmS_S0_mm_param_10];
	cvta.to.global.u64 	%rd1, %rd53;
	cvta.to.global.u64 	%rd2, %rd54;
	mov.u32 	%r3, %ntid.x;
	mov.u32 	%r4, %ctaid.x;
	mov.u32 	%r5, %tid.x;
	mad.lo.s32 	%r6, %r3, %r4, %r5;
	cvt.s64.s32 	%rd3, %r6;
	setp.le.u64 	%p1, %rd47, %rd3;
	setp.eq.s64 	%p2, %rd52, 0;
	or.pred  	%p3, %p1, %p2;
	@%p3 bra 	$L__BB5_61;
	ld.param.u64 	%rd227, [_Z4PTAPPdPmmmS_S0_mmS_S0_mm_param_2];
	setp.eq.s64 	%p4, %rd227, 0;
	@%p4 bra 	$L__BB5_12;
	cvta.to.global.u64 	%rd4, %rd49;
	cvta.to.global.u64 	%rd5, %rd48;
	mov.b64 	%rd234, 0;
	cvt.u32.u64 	%r7, %rd3;
$L__BB5_3:
	setp.ne.s32 	%p5, %r7, 0;
	mad.lo.s64 	%rd56, %rd234, %rd47, %rd3;
	shl.b64 	%rd57, %rd56, 3;
	add.s64 	%rd58, %rd2, %rd57;
	ld.global.u64 	%rd31, [%rd58];
	add.s64 	%rd59, %rd1, %rd57;
	ld.global.f64 	%fd1, [%rd59];
	@%p5 bra 	$L__BB5_5;
	add.u64 	%rd60, %SP, 0;
	add.u64 	%rd61, %SPL, 0;
	st.local.u64 	[%rd61], %rd31;
	st.local.f64 	[%rd61+8], %fd1;
	mov.u64 	%rd62, $str$4;
	cvta.global.u64 	%rd63, %rd62;
	{ // callseq 46, 0
	.param .b64 param0;
	st.param.b64 	[param0], %rd63;
	.param .b64 param1;
	st.param.b64 	[param1], %rd60;
	.param .b32 retval0;
	call.uni (retval0), 
	vprintf, 
	(
	param0, 
	param1
	);
	ld.param.b32 	%r8, [retval0];
	} // callseq 46
$L__BB5_5:
	mov.b64 	%rd235, 0;
$L__BB5_6:
	ld.param.u64 	%rd226, [_Z4PTAPPdPmmmS_S0_mmS_S0_mm_param_1];
	ld.param.u64 	%rd225, [_Z4PTAPPdPmmmS_S0_mmS_S0_mm_param_0];
	setp.ne.s32 	%p6, %r7, 0;
	mad.lo.s64 	%rd65, %rd235, %rd47, %rd3;
	cvta.to.global.u64 	%rd66, %rd226;
	shl.b64 	%rd67, %rd65, 3;
	add.s64 	%rd68, %rd66, %rd67;
	ld.global.u64 	%rd33, [%rd68];
	cvta.to.global.u64 	%rd69, %rd225;
	add.s64 	%rd70, %rd69, %rd67;
	ld.global.f64 	%fd2, [%rd70];
	mul.f64 	%fd3, %fd1, %fd2;
	@%p6 bra 	$L__BB5_8;
	add.u64 	%rd71, %SP, 0;
	add.u64 	%rd72, %SPL, 0;
	st.local.u64 	[%rd72], %rd33;
	st.local.f64 	[%rd72+8], %fd2;
	mov.u64 	%rd73, $str$5;
	cvta.global.u64 	%rd74, %rd73;
	{ // callseq 47, 0
	.param .b64 param0;
	st.param.b64 	[param0], %rd74;
	.param .b64 param1;
	st.param.b64 	[param1], %rd71;
	.param .b32 retval0;
	call.uni (retval0), 
	vprintf, 
	(
	param0, 
	param1
	);
	ld.param.b32 	%r11, [retval0];
	} // callseq 47
	st.local.f64 	[%rd72], %fd3;
	mov.u64 	%rd75, $str$6;
	cvta.global.u64 	%rd76, %rd75;
	{ // callseq 48, 0
	.param .b64 param0;
	st.param.b64 	[param0], %rd76;
	.param .b64 param1;
	st.param.b64 	[param1], %rd71;
	.param .b32 retval0;
	call.uni (retval0), 
	vprintf, 
	(
	param0, 
	param1
	);
	ld.param.b32 	%r13, [retval0];
	} // callseq 48
$L__BB5_8:
	mov.b64 	%rd236, 0;
$L__BB5_9:
	mad.lo.s64 	%rd35, %rd236, %rd47, %rd33;
	shl.b64 	%rd78, %rd35, 3;
	add.s64 	%rd79, %rd2, %rd78;
	ld.global.u64 	%rd36, [%rd79];
	setp.ge.u64 	%p7, %rd36, %rd47;
	@%p7 bra 	$L__BB5_59;
	setp.eq.s32 	%p8, %r7, 0;
	add.s64 	%rd81, %rd1, %rd78;
	ld.global.f64 	%fd4, [%rd81];
	@%p8 bra 	$L__BB5_52;
	mul.f64 	%fd24, %fd3, %fd4;
	bra.uni 	$L__BB5_53;
$L__BB5_12:
	add.s64 	%rd95, %rd52, -1;
	setp.lt.u64 	%p17, %rd95, 7;
	mov.b64 	%rd232, 0;
	@%p17 bra 	$L__BB5_31;
	and.b64  	%rd232, %rd52, -8;
	shl.b64 	%rd229, %rd3, 3;
	shl.b64 	%rd96, %rd47, 5;
	add.s64 	%rd8, %rd1, %rd96;
	mul.lo.s64 	%rd97, %rd47, 40;
	add.s64 	%rd9, %rd1, %rd97;
	mul.lo.s64 	%rd98, %rd47, 56;
	add.s64 	%rd10, %rd1, %rd98;
	add.s64 	%rd11, %rd2, %rd96;
	add.s64 	%rd12, %rd2, %rd97;
	mad.lo.s64 	%rd13, %rd47, 48, %rd2;
	add.s64 	%rd14, %rd2, %rd98;
	cvt.u32.u64 	%r1, %rd3;
	mov.u64 	%rd230, %rd232;
$L__BB5_14:
	.pragma "nounroll";
	add.u64 	%rd17, %SPL, 0;
	setp.ne.s32 	%p18, %r1, 0;
	@%p18 bra 	$L__BB5_16;
	add.s64 	%rd100, %rd1, %rd229;
	ld.global.f64 	%fd9, [%rd100];
	add.s64 	%rd101, %rd2, %rd229;
	ld.global.u64 	%rd102, [%rd101];
	st.local.u64 	[%rd17], %rd102;
	st.local.f64 	[%rd17+8], %fd9;
	mov.u64 	%rd103, $str$4;
	cvta.global.u64 	%rd104, %rd103;
	add.u64 	%rd105, %SP, 0;
	{ // callseq 51, 0
	.param .b64 param0;
	st.param.b64 	[param0], %rd104;
	.param .b64 param1;
	st.param.b64 	[param1], %rd105;
	.param .b32 retval0;
	call.uni (retval0), 
	vprintf, 
	(
	param0, 
	param1
	);
	ld.param.b32 	%r20, [retval0];
	} // callseq 51
$L__BB5_16:
	@%p18 bra 	$L__BB5_18;
	shl.b64 	%rd106, %rd47, 3;
	add.s64 	%rd107, %rd1, %rd106;
	add.s64 	%rd108, %rd107, %rd229;
	ld.global.f64 	%fd10, [%rd108];
	add.s64 	%rd109, %rd2, %rd106;
	add.s64 	%rd110, %rd109, %rd229;
	ld.global.u64 	%rd111, [%rd110];
	st.local.u64 	[%rd17], %rd111;
	st.local.f64 	[%rd17+8], %fd10;
	mov.u64 	%rd112, $str$4;
	cvta.global.u64 	%rd113, %rd112;
	add.u64 	%rd114, %SP, 0;
	{ // callseq 52, 0
	.param .b64 param0;
	st.param.b64 	[param0], %rd113;
	.param .b64 param1;
	st.param.b64 	[param1], %rd114;
	.param .b32 retval0;
	call.uni (retval0), 
	vprintf, 
	(
	param0, 
	param1
	);
	ld.param.b32 	%r22, [retval0];
	} // callseq 52
$L__BB5_18:
	@%p18 bra 	$L__BB5_20;
	shl.b64 	%rd115, %rd47, 4;
	add.s64 	%rd116, %rd1, %rd115;
	add.s64 	%rd117, %rd116, %rd229;
	ld.global.f64 	%fd11, [%rd117];
	add.s64 	%rd118, %rd2, %rd115;
	add.s64 	%rd119, %rd118, %rd229;
	ld.global.u64 	%rd120, [%rd119];
	st.local.u64 	[%rd17], %rd120;
	st.local.f64 	[%rd17+8], %fd11;
	mov.u64 	%rd121, $str$4;
	cvta.global.u64 	%rd122, %rd121;
	add.u64 	%rd123, %SP, 0;
	{ // callseq 53, 0
	.param .b64 param0;
	st.param.b64 	[param0], %rd122;
	.param .b64 param1;
	st.param.b64 	[param1], %rd123;
	.param .b32 retval0;
	call.uni (retval0), 
	vprintf, 
	(
	param0, 
	param1
	);
	ld.param.b32 	%r24, [retval0];
	} // callseq 53
$L__BB5_20:
	@%p18 bra 	$L__BB5_22;
	mul.lo.s64 	%rd124, %rd47, 24;
	add.s64 	%rd125, %rd1, %rd124;
	add.s64 	%rd126, %rd125, %rd229;
	ld.global.f64 	%fd12, [%rd126];
	add.s64 	%rd127, %rd2, %rd124;
	add.s64 	%rd128, %rd127, %rd229;
	ld.global.u64 	%rd129, [%rd128];
	st.local.u64 	[%rd17], %rd129;
	st.local.f64 	[%rd17+8], %fd12;
	mov.u64 	%rd130, $str$4;
	cvta.global.u64 	%rd131, %rd130;
	add.u64 	%rd132, %SP, 0;
	{ // callseq 54, 0
	.param .b64 param0;
	st.param.b64 	[param0], %rd131;
	.param .b64 param1;
	st.param.b64 	[param1], %rd132;
	.param .b32 retval0;
	call.uni (retval0), 
	vprintf, 
	(
	param0, 
	param1
	);
	ld.param.b32 	%r26, [retval0];
	} // callseq 54
$L__BB5_22:
	@%p18 bra 	$L__BB5_24;
	add.s64 	%rd133, %rd8, %rd229;
	ld.global.f64 	%fd13, [%rd133];
	add.s64 	%rd134, %rd11, %rd229;
	ld.global.u64 	%rd135, [%rd134];
	st.local.u64 	[%rd17], %rd135;
	st.local.f64 	[%rd17+8], %fd13;
	mov.u64 	%rd136, $str$4;
	cvta.global.u64 	%rd137, %rd136;
	add.u64 	%rd138, %SP, 0;
	{ // callseq 55, 0
	.param .b64 param0;
	st.param.b64 	[param0], %rd137;
	.param .b64 param1;
	st.param.b64 	[param1], %rd138;
	.param .b32 retval0;
	call.uni (retval0), 
	vprintf, 
	(
	param0, 
	param1
	);
	ld.param.b32 	%r28, [retval0];
	} // callseq 55
$L__BB5_24:
	@%p18 bra 	$L__BB5_26;
	add.s64 	%rd139, %rd9, %rd229;
	ld.global.f64 	%fd14, [%rd139];
	add.s64 	%rd140, %rd12, %rd229;
	ld.global.u64 	%rd141, [%rd140];
	st.local.u64 	[%rd17], %rd141;
	st.local.f64 	[%rd17+8], %fd14;
	mov.u64 	%rd142, $str$4;
	cvta.global.u64 	%rd143, %rd142;
	add.u64 	%rd144, %SP, 0;
	{ // callseq 56, 0
	.param .b64 param0;
	st.param.b64 	[param0], %rd143;
	.param .b64 param1;
	st.param.b64 	[param1], %rd144;
	.param .b32 retval0;
	call.uni (retval0), 
	vprintf, 
	(
	param0, 
	param1
	);
	ld.param.b32 	%r30, [retval0];
	} // callseq 56
$L__BB5_26:
	@%p18 bra 	$L__BB5_28;
	mad.lo.s64 	%rd145, %rd47, 48, %rd1;
	add.s64 	%rd146, %rd145, %rd229;
	ld.global.f64 	%fd15, [%rd146];
	add.s64 	%rd147, %rd13, %rd229;
	ld.global.u64 	%rd148, [%rd147];
	st.local.u64 	[%rd17], %rd148;
	st.local.f64 	[%rd17+8], %fd15;
	mov.u64 	%rd149, $str$4;
	cvta.global.u64 	%rd150, %rd149;
	add.u64 	%rd151, %SP, 0;
	{ // callseq 57, 0
	.param .b64 param0;
	st.param.b64 	[param0], %rd150;
	.param .b64 param1;
	st.param.b64 	[param1], %rd151;
	.param .b32 retval0;
	call.uni (retval0), 
	vprintf, 
	(
	param0, 
	param1
	);
	ld.param.b32 	%r32, [retval0];
	} // callseq 57
$L__BB5_28:
	@%p18 bra 	$L__BB5_30;
	add.s64 	%rd152, %rd10, %rd229;
	ld.global.f64 	%fd16, [%rd152];
	add.s64 	%rd153, %rd14, %rd229;
	ld.global.u64 	%rd154, [%rd153];
	st.local.u64 	[%rd17], %rd154;
	st.local.f64 	[%rd17+8], %fd16;
	mov.u64 	%rd155, $str$4;
	cvta.global.u64 	%rd156, %rd155;
	add.u64 	%rd157, %SP, 0;
	{ // callseq 58, 0
	.param .b64 param0;
	st.param.b64 	[param0], %rd156;
	.param .b64 param1;
	st.param.b64 	[param1], %rd157;
	.param .b32 retval0;
	call.uni (retval0), 
	vprintf, 
	(
	param0, 
	param1
	);
	ld.param.b32 	%r34, [retval0];
	} // callseq 58
$L__BB5_30:
	add.s64 	%rd230, %rd230, -8;
	shl.b64 	%rd158, %rd47, 6;
	add.s64 	%rd229, %rd229, %rd158;
	setp.ne.s64 	%p26, %rd230, 0;
	@%p26 bra 	$L__BB5_14;
$L__BB5_31:
	and.b64  	%rd21, %rd52, 7;
	setp.eq.s64 	%p27, %rd21, 0;
	@%p27 bra 	$L__BB5_61;
	cvt.u32.u64 	%r2, %rd3;
	add.u64 	%rd159, %SP, 0;
	add.u64 	%rd22, %SPL, 0;
	and.b64  	%rd23, %rd52, 3;
	setp.lt.u64 	%p28, %rd21, 4;
	@%p28 bra 	$L__BB5_42;
	setp.ne.s32 	%p29, %r2, 0;
	@%p29 bra 	$L__BB5_35;
	mad.lo.s64 	%rd160, %rd232, %rd47, %rd3;
	shl.b64 	%rd161, %rd160, 3;
	add.s64 	%rd162, %rd1, %rd161;
	ld.global.f64 	%fd17, [%rd162];
	add.s64 	%rd163, %rd2, %rd161;
	ld.global.u64 	%rd164, [%rd163];
	st.local.u64 	[%rd22], %rd164;
	st.local.f64 	[%rd22+8], %fd17;
	mov.u64 	%rd165, $str$4;
	cvta.global.u64 	%rd166, %rd165;
	{ // callseq 59, 0
	.param .b64 param0;
	st.param.b64 	[param0], %rd166;
	.param .b64 param1;
	st.param.b64 	[param1], %rd159;
	.param .b32 retval0;
	call.uni (retval0), 
	vprintf, 
	(
	param0, 
	param1
	);
	ld.param.b32 	%r36, [retval0];
	} // callseq 59
$L__BB5_35:
	setp.ne.s32 	%p30, %r2, 0;
	@%p30 bra 	$L__BB5_37;
	add.s64 	%rd168, %rd232, 1;
	and.b64  	%rd169, %rd168, 4294967295;
	mad.lo.s64 	%rd170, %rd169, %rd47, %rd3;
	shl.b64 	%rd171, %rd170, 3;
	add.s64 	%rd172, %rd1, %rd171;
	ld.global.f64 	%fd18, [%rd172];
	add.s64 	%rd173, %rd2, %rd171;
	ld.global.u64 	%rd174, [%rd173];
	st.local.u64 	[%rd22], %rd174;
	st.local.f64 	[%rd22+8], %fd18;
	mov.u64 	%rd175, $str$4;
	cvta.global.u64 	%rd176, %rd175;
	{ // callseq 60, 0
	.param .b64 param0;
	st.param.b64 	[param0], %rd176;
	.param .b64 param1;
	st.param.b64 	[param1], %rd159;
	.param .b32 retval0;
	call.uni (retval0), 
	vprintf, 
	(
	param0, 
	param1
	);
	ld.param.b32 	%r38, [retval0];
	} // callseq 60
$L__BB5_37:
	setp.ne.s32 	%p31, %r2, 0;
	@%p31 bra 	$L__BB5_39;
	add.s64 	%rd178, %rd232, 2;
	and.b64  	%rd179, %rd178, 4294967295;
	mad.lo.s64 	%rd180, %rd179, %rd47, %rd3;
	shl.b64 	%rd181, %rd180, 3;
	add.s64 	%rd182, %rd1, %rd181;
	ld.global.f64 	%fd19, [%rd182];
	add.s64 	%rd183, %rd2, %rd181;
	ld.global.u64 	%rd184, [%rd183];
	st.local.u64 	[%rd22], %rd184;
	st.local.f64 	[%rd22+8], %fd19;
	mov.u64 	%rd185, $str$4;
	cvta.global.u64 	%rd186, %rd185;
	{ // callseq 61, 0
	.param .b64 param0;
	st.param.b64 	[param0], %rd186;
	.param .b64 param1;
	st.param.b64 	[param1], %rd159;
	.param .b32 retval0;
	call.uni (retval0), 
	vprintf, 
	(
	param0, 
	param1
	);
	ld.param.b32 	%r40, [retval0];
	} // callseq 61
$L__BB5_39:
	setp.ne.s32 	%p32, %r2, 0;
	@%p32 bra 	$L__BB5_41;
	add.s64 	%rd188, %rd232, 3;
	and.b64  	%rd189, %rd188, 4294967295;
	mad.lo.s64 	%rd190, %rd189, %rd47, %rd3;
	shl.b64 	%rd191, %rd190, 3;
	add.s64 	%rd192, %rd1, %rd191;
	ld.global.f64 	%fd20, [%rd192];
	add.s64 	%rd193, %rd2, %rd191;
	ld.global.u64 	%rd194, [%rd193];
	st.local.u64 	[%rd22], %rd194;
	st.local.f64 	[%rd22+8], %fd20;
	mov.u64 	%rd195, $str$4;
	cvta.global.u64 	%rd196, %rd195;
	{ // callseq 62, 0
	.param .b64 param0;
	st.param.b64 	[param0], %rd196;
	.param .b64 param1;
	st.param.b64 	[param1], %rd159;
	.param .b32 retval0;
	call.uni (retval0), 
	vprintf, 
	(
	param0, 
	param1
	);
	ld.param.b32 	%r42, [retval0];
	} // callseq 62
$L__BB5_41:
	add.s64 	%rd198, %rd232, 4;
	and.b64  	%rd232, %rd198, 4294967295;
$L__BB5_42:
	setp.eq.s64 	%p33, %rd23, 0;
	@%p33 bra 	$L__BB5_61;
	setp.eq.s64 	%p34, %rd23, 1;
	@%p34 bra 	$L__BB5_49;
	setp.ne.s32 	%p35, %r2, 0;
	@%p35 bra 	$L__BB5_46;
	mad.lo.s64 	%rd199, %rd232, %rd47, %rd3;
	shl.b64 	%rd200, %rd199, 3;
	add.s64 	%rd201, %rd1, %rd200;
	ld.global.f64 	%fd21, [%rd201];
	add.s64 	%rd202, %rd2, %rd200;
	ld.global.u64 	%rd203, [%rd202];
	st.local.u64 	[%rd22], %rd203;
	st.local.f64 	[%rd22+8], %fd21;
	mov.u64 	%rd204, $str$4;
	cvta.global.u64 	%rd205, %rd204;
	{ // callseq 63, 0
	.param .b64 param0;
	st.param.b64 	[param0], %rd205;
	.param .b64 param1;
	st.param.b64 	[param1], %rd159;
	.param .b32 retval0;
	call.uni (retval0), 
	vprintf, 
	(
	param0, 
	param1
	);
	ld.param.b32 	%r44, [retval0];
	} // callseq 63
$L__BB5_46:
	setp.ne.s32 	%p36, %r2, 0;
	@%p36 bra 	$L__BB5_48;
	add.s64 	%rd207, %rd232, 1;
	and.b64  	%rd208, %rd207, 4294967295;
	mad.lo.s64 	%rd209, %rd208, %rd47, %rd3;
	shl.b64 	%rd210, %rd209, 3;
	add.s64 	%rd211, %rd1, %rd210;
	ld.global.f64 	%fd22, [%rd211];
	add.s64 	%rd212, %rd2, %rd210;
	ld.global.u64 	%rd213, [%rd212];
	st.local.u64 	[%rd22], %rd213;
	st.local.f64 	[%rd22+8], %fd22;
	mov.u64 	%rd214, $str$4;
	cvta.global.u64 	%rd215, %rd214;
	{ // callseq 64, 0
	.param .b64 param0;
	st.param.b64 	[param0], %rd215;
	.param .b64 param1;
	st.param.b64 	[param1], %rd159;
	.param .b32 retval0;
	call.uni (retval0), 
	vprintf, 
	(
	param0, 
	param1
	);
	ld.param.b32 	%r46, [retval0];
	} // callseq 64
$L__BB5_48:
	add.s64 	%rd217, %rd232, 2;
	and.b64  	%rd232, %rd217, 4294967295;
$L__BB5_49:
	and.b64  	%rd218, %rd52, 1;
	setp.eq.b64 	%p37, %rd218, 1;
	not.pred 	%p38, %p37;
	@%p38 bra 	$L__BB5_61;
	setp.ne.s32 	%p39, %r2, 0;
	mad.lo.s64 	%rd219, %rd232, %rd47, %rd3;
	shl.b64 	%rd220, %rd219, 3;
	add.s64 	%rd28, %rd2, %rd220;
	add.s64 	%rd29, %rd1, %rd220;
	@%p39 bra 	$L__BB5_61;
	ld.global.f64 	%fd23, [%rd29];
	ld.global.u64 	%rd221, [%rd28];
	st.local.u64 	[%rd22], %rd221;
	st.local.f64 	[%rd22+8], %fd23;
	mov.u64 	%rd222, $str$4;
	cvta.global.u64 	%rd223, %rd222;
	{ // callseq 65, 0
	.param .b64 param0;
	st.param.b64 	[param0], %rd223;
	.param .b64 param1;
	st.param.b64 	[param1], %rd159;
	.param .b32 retval0;
	call.uni (retval0), 
	vprintf, 
	(
	param0, 
	param1
	);
	ld.param.b32 	%r48, [retval0];
	} // callseq 65
	bra.uni 	$L__BB5_61;
$L__BB5_52:
	add.u64 	%rd82, %SP, 0;
	add.u64 	%rd83, %SPL, 0;
	st.local.u64 	[%rd83], %rd36;
	st.local.f64 	[%rd83+8], %fd4;
	mov.u64 	%rd84, $str$7;
	cvta.global.u64 	%rd85, %rd84;
	{ // callseq 49, 0
	.param .b64 param0;
	st.param.b64 	[param0], %rd85;
	.param .b64 param1;
	st.param.b64 	[param1], %rd82;
	.param .b32 retval0;
	call.uni (retval0), 
	vprintf, 
	(
	param0, 
	param1
	);
	ld.param.b32 	%r16, [retval0];
	} // callseq 49
	mul.f64 	%fd24, %fd3, %fd4;
	st.local.u64 	[%rd83], %rd31;
	st.local.u64 	[%rd83+8], %rd36;
	st.local.f64 	[%rd83+16], %fd24;
	mov.u64 	%rd86, $str$8;
	cvta.global.u64 	%rd87, %rd86;
	{ // callseq 50, 0
	.param .b64 param0;
	st.param.b64 	[param0], %rd87;
	.param .b64 param1;
	st.param.b64 	[param1], %rd82;
	.param .b32 retval0;
	call.uni (retval0), 
	vprintf, 
	(
	param0, 
	param1
	);
	ld.param.b32 	%r18, [retval0];
	} // callseq 50
$L__BB5_53:
	setp.eq.s64 	%p9, %rd50, 0;
	setp.eq.f64 	%p10, %fd24, 0d0000000000000000;
	or.pred  	%p11, %p10, %p9;
	@%p11 bra 	$L__BB5_58;
	mov.b64 	%rd238, 0;
$L__BB5_55:
	mad.lo.s64 	%rd38, %rd238, %rd51, %rd31;
	shl.b64 	%rd89, %rd38, 3;
	add.s64 	%rd90, %rd4, %rd89;
	ld.global.u64 	%rd91, [%rd90];
	setp.ne.s64 	%p12, %rd91, %rd36;
	@%p12 bra 	$L__BB5_57;
	add.s64 	%rd93, %rd5, %rd89;
	atom.global.add.f64 	%fd8, [%rd93], %fd24;
	mov.u64 	%rd238, %rd50;
$L__BB5_57:
	add.s64 	%rd238, %rd238, 1;
	setp.lt.u64 	%p13, %rd238, %rd50;
	@%p13 bra 	$L__BB5_55;
$L__BB5_58:
	add.s64 	%rd236, %rd236, 1;
	setp.gt.u64 	%p14, %rd52, %rd236;
	@%p14 bra 	$L__BB5_9;
$L__BB5_59:
	ld.param.u64 	%rd228, [_Z4PTAPPdPmmmS_S0_mmS_S0_mm_param_2];
	add.s64 	%rd235, %rd235, 1;
	setp.gt.u64 	%p15, %rd228, %rd235;
	@%p15 bra 	$L__BB5_6;
	add.s64 	%rd234, %rd234, 1;
	setp.gt.u64 	%p16, %rd52, %rd234;
	@%p16 bra 	$L__BB5_3;
$L__BB5_61:
	ret;

}


// ===== COMPILED SASS (sm_100) =====

	.target	sm_100

	.elftype	@"ET_EXEC"


//--------------------- .note.nv.tkinfo           --------------------------
	.section	.note.nv.tkinfo,"",@"SHT_NOTE"
	.sectionflags	@"SHF_NOTE_NV_TKINFO"
	.tkinfo
        /*0018*/ 	.word	0x00000002
        /*0030*/ 	.string	""
        /*0030*/ 	.string	"ptxas"
        /*0030*/ 	.string	"Cuda compilation tools, release 13.0, V13.0.88"
        /*0030*/ 	.string	"Build cuda_13.0.r13.0/compiler.36424714_0"
        /*0030*/ 	.string	"-arch sm_100 -m 64 "



//--------------------- .note.nv.cuinfo           --------------------------
	.section	.note.nv.cuinfo,"",@"SHT_NOTE"
	.sectionflags	@"SHF_NOTE_NV_CUINFO"
        /*0018*/ 	.short	0x0002
        /*001a*/ 	.short	0x0064
        /*001c*/ 	.short	0x0082
	.zero		2


//--------------------- .nv.info                  --------------------------
	.section	.nv.info,"",@"SHT_CUDA_INFO"
	.align	4


	//----- nvinfo : EIATTR_REGCOUNT
	.align		4
        /*0000*/ 	.byte	0x04, 0x2f
        /*0002*/ 	.short	(.L_10 - .L_9)
	.align		4
.L_9:
        /*0004*/ 	.word	index@(_Z21printLinearVector_GPUPmmmm)
        /*0008*/ 	.word	0x0000001e


	//----- nvinfo : EIATTR_FRAME_SIZE
	.align		4
.L_10:
        /*000c*/ 	.byte	0x04, 0x11
        /*000e*/ 	.short	(.L_12 - .L_11)
	.align		4
.L_11:
        /*0010*/ 	.word	index@(_Z21printLinearVector_GPUPmmmm)
        /*0014*/ 	.word	0x00000008


	//----- nvinfo : EIATTR_REGCOUNT
	.align		4
.L_12:
        /*0018*/ 	.byte	0x04, 0x2f
        /*001a*/ 	.short	(.L_14 - .L_13)
	.align		4
.L_13:
        /*001c*/ 	.word	index@(_Z9Apply_GPUmmPKdPKmS0_Pd)
        /*0020*/ 	.word	0x0000001d


	//----- nvinfo : EIATTR_FRAME_SIZE
	.align		4
.L_14:
        /*0024*/ 	.byte	0x04, 0x11
        /*0026*/ 	.short	(.L_16 - .L_15)
	.align		4
.L_15:
        /*0028*/ 	.word	index@(_Z9Apply_GPUmmPKdPKmS0_Pd)
        /*002c*/ 	.word	0x00000000


	//----- nvinfo : EIATTR_REGCOUNT
	.align		4
.L_16:
        /*0030*/ 	.byte	0x04, 0x2f
        /*0032*/ 	.short	(.L_18 - .L_17)
	.align		4
.L_17:
        /*0034*/ 	.word	index@(_Z10Apply_GPU_mmPKdPKmS0_Pd)
        /*0038*/ 	.word	0x00000020


	//----- nvinfo : EIATTR_FRAME_SIZE
	.align		4
.L_18:
        /*003c*/ 	.byte	0x04, 0x11
        /*003e*/ 	.short	(.L_20 - .L_19)
	.align		4
.L_19:
        /*0040*/ 	.word	index@(_Z10Apply_GPU_mmPKdPKmS0_Pd)
        /*0044*/ 	.word	0x00000000


	//----- nvinfo : EIATTR_REGCOUNT
	.align		4
.L_20:
        /*0048*/ 	.byte	0x04, 0x2f
        /*004a*/ 	.short	(.L_22 - .L_21)
	.align		4
.L_21:
        /*004c*/ 	.word	index@(_Z15printVector_GPUPdm)
        /*0050*/ 	.word	0x00000018


	//----- nvinfo : EIATTR_FRAME_SIZE
	.align		4
.L_22:
        /*0054*/ 	.byte	0x04, 0x11
        /*0056*/ 	.short	(.L_24 - .L_23)
	.align		4
.L_23:
        /*0058*/ 	.word	index@(_Z15printVector_GPUPdm)
        /*005c*/ 	.word	0x00000010


	//----- nvinfo : EIATTR_REGCOUNT
	.align		4
.L_24:
        /*0060*/ 	.byte	0x04, 0x2f
        /*0062*/ 	.short	(.L_26 - .L_25)
	.align		4
.L_25:
        /*0064*/ 	.word	index@(_Z13printELL_GPU_PdPmmmm)
        /*0068*/ 	.word	0x0000001d


	//----- nvinfo : EIATTR_FRAME_SIZE
	.align		4
.L_26:
        /*006c*/ 	.byte	0x04, 0x11
        /*006e*/ 	.short	(.L_28 - .L_27)
	.align		4
.L_27:
        /*0070*/ 	.word	index@(_Z13printELL_GPU_PdPmmmm)
        /*0074*/ 	.word	0x00000008


	//----- nvinfo : EIATTR_REGCOUNT
	.align		4
.L_28:
        /*0078*/ 	.byte	0x04, 0x2f
        /*007a*/ 	.short	(.L_30 - .L_29)
	.align		4
.L_29:
        /*007c*/ 	.word	index@(_Z4PTAPPdPmmmS_S0_mmS_S0_mm)
        /*0080*/ 	.word	0x0000002d


	//----- nvinfo : EIATTR_FRAME_SIZE
	.align		4
.L_30:
        /*0084*/ 	.byte	0x04, 0x11
        /*0086*/ 	.short	(.L_32 - .L_31)
	.align		4
.L_31:
        /*0088*/ 	.word	index@(_Z4PTAPPdPmmmS_S0_mmS_S0_mm)
        /*008c*/ 	.word	0x00000018


	//----- nvinfo : EIATTR_MIN_STACK_SIZE
	.align		4
.L_32:
        /*0090*/ 	.byte	0x04, 0x12
        /*0092*/ 	.short	(.L_34 - .L_33)
	.align		4
.L_33:
        /*0094*/ 	.word	index@(_Z4PTAPPdPmmmS_S0_mmS_S0_mm)
        /*0098*/ 	.word	0x00000018


	//----- nvinfo : EIATTR_MIN_STACK_SIZE
	.align		4
.L_34:
        /*009c*/ 	.byte	0x04, 0x12
        /*009e*/ 	.short	(.L_36 - .L_35)
	.align		4
.L_35:
        /*00a0*/ 	.word	index@(_Z13printELL_GPU_PdPmmmm)
        /*00a4*/ 	.word	0x00000008


	//----- nvinfo : EIATTR_MIN_STACK_SIZE
	.align		4
.L_36:
        /*00a8*/ 	.byte	0x04, 0x12
        /*00aa*/ 	.short	(.L_38 - .L_37)
	.align		4
.L_37:
        /*00ac*/ 	.word	index@(_Z15printVector_GPUPdm)
        /*00b0*/ 	.word	0x00000010


	//----- nvinfo : EIATTR_MIN_STACK_SIZE
	.align		4
.L_38:
        /*00b4*/ 	.byte	0x04, 0x12
        /*00b6*/ 	.short	(.L_40 - .L_39)
	.align		4
.L_39:
        /*00b8*/ 	.word	index@(_Z10Apply_GPU_mmPKdPKmS0_Pd)
        /*00bc*/ 	.word	0x00000000


	//----- nvinfo : EIATTR_MIN_STACK_SIZE
	.align		4
.L_40:
        /*00c0*/ 	.byte	0x04, 0x12
        /*00c2*/ 	.short	(.L_42 - .L_41)
	.align		4
.L_41:
        /*00c4*/ 	.word	index@(_Z9Apply_GPUmmPKdPKmS0_Pd)
        /*00c8*/ 	.word	0x00000000


	//----- nvinfo : EIATTR_MIN_STACK_SIZE
	.align		4
.L_42:
        /*00cc*/ 	.byte	0x04, 0x12
        /*00ce*/ 	.short	(.L_44 - .L_43)
	.align		4
.L_43:
        /*00d0*/ 	.word	index@(_Z21printLinearVector_GPUPmmmm)
        /*00d4*/ 	.word	0x00000008
.L_44:


//--------------------- .nv.compat                --------------------------
	.section	.nv.compat,"",@"SHT_CUDA_COMPAT_INFO"
	.align	4
        /*0000*/ 	.byte	0x02, 0x09, 0x00, 0x00, 0x02, 0x02, 0x01, 0x00, 0x02, 0x05, 0x05, 0x00, 0x03, 0x07, 0x01, 0x01
        /*0010*/ 	.byte	0x02, 0x03, 0x00, 0x00, 0x02, 0x06, 0x01, 0x00, 0x04, 0x0b, 0x08, 0x00, 0x01, 0x00, 0x00, 0x00
        /*0020*/ 	.byte	0x00, 0x00, 0x00, 0x00


//--------------------- .nv.info._Z4PTAPPdPmmmS_S0_mmS_S0_mm --------------------------
	.section	.nv.info._Z4PTAPPdPmmmS_S0_mmS_S0_mm,"",@"SHT_CUDA_INFO"
	.sectionflags	@""
	.align	4


	//----- nvinfo : EIATTR_CUDA_API_VERSION
	.align		4
        /*0000*/ 	.byte	0x04, 0x37
        /*0002*/ 	.short	(.L_46 - .L_45)
.L_45:
        /*0004*/ 	.word	0x00000082


	//----- nvinfo : EIATTR_KPARAM_INFO
	.align		4
.L_46:
        /*0008*/ 	.byte	0x04, 0x17
        /*000a*/ 	.short	(.L_48 - .L_47)
.L_47:
        /*000c*/ 	.word	0x00000000
        /*0010*/ 	.short	0x000b
        /*0012*/ 	.short	0x0058
        /*0014*/ 	.byte	0x00, 0xf0, 0x21, 0x00


	//----- nvinfo : EIATTR_KPARAM_INFO
	.align		4
.L_48:
        /*0018*/ 	.byte	0x04, 0x17
        /*001a*/ 	.short	(.L_50 - .L_49)
.L_49:
        /*001c*/ 	.word	0x00000000
        /*0020*/ 	.short	0x000a
        /*0022*/ 	.short	0x0050
        /*0024*/ 	.byte	0x00, 0xf0, 0x21, 0x00


	//----- nvinfo : EIATTR_KPARAM_INFO
	.align		4
.L_50:
        /*0028*/ 	.byte	0x04, 0x17
        /*002a*/ 	.short	(.L_52 - .L_51)
.L_51:
        /*002c*/ 	.word	0x00000000
        /*0030*/ 	.short	0x0009
        /*0032*/ 	.short	0x0048
        /*0034*/ 	.byte	0x00, 0xf5, 0x21, 0x00


	//----- nvinfo : EIATTR_KPARAM_INFO
	.align		4
.L_52:
        /*0038*/ 	.byte	0x04, 0x17
        /*003a*/ 	.short	(.L_54 - .L_53)
.L_53:
        /*003c*/ 	.word	0x00000000
        /*0040*/ 	.short	0x0008
        /*0042*/ 	.short	0x0040
        /*0044*/ 	.byte	0x00, 0xf5, 0x21, 0x00


	//----- nvinfo : EIATTR_KPARAM_INFO
	.align		4
.L_54:
        /*0048*/ 	.byte	0x04, 0x17
        /*004a*/ 	.short	(.L_56 - .L_55)
.L_55:
        /*004c*/ 	.word	0x00000000
        /*0050*/ 	.short	0x0007
        /*0052*/ 	.short	0x0038
        /*0054*/ 	.byte	0x00, 0xf0, 0x21, 0x00


	//----- nvinfo : EIATTR_KPARAM_INFO
	.align		4
.L_56:
        /*0058*/ 	.byte	0x04, 0x17
        /*005a*/ 	.short	(.L_58 - .L_57)
.L_57:
        /*005c*/ 	.word	0x00000000
        /*0060*/ 	.short	0x0006
        /*0062*/ 	.short	0x0030
        /*0064*/ 	.byte	0x00, 0xf0, 0x21, 0x00


	//----- nvinfo : EIATTR_KPARAM_INFO
	.align		4
.L_58:
        /*0068*/ 	.byte	0x04, 0x17
        /*006a*/ 	.short	(.L_60 - .L_59)
.L_59:
        /*006c*/ 	.word	0x00000000
        /*0070*/ 	.short	0x0005
        /*0072*/ 	.short	0x0028
        /*0074*/ 	.byte	0x00, 0xf5, 0x21, 0x00


	//----- nvinfo : EIATTR_KPARAM_INFO
	.align		4
.L_60:
        /*0078*/ 	.byte	0x04, 0x17
        /*007a*/ 	.short	(.L_62 - .L_61)
.L_61:
        /*007c*/ 	.word	0x00000000
        /*0080*/ 	.short	0x0004
        /*0082*/ 	.short	0x0020
        /*0084*/ 	.byte	0x00, 0xf5, 0x21, 0x00


	//----- nvinfo : EIATTR_KPARAM_INFO
	.align		4
.L_62:
        /*0088*/ 	.byte	0x04, 0x17
        /*008a*/ 	.short	(.L_64 - .L_63)
.L_63:
        /*008c*/ 	.word	0x00000000
        /*0090*/ 	.short	0x0003
        /*0092*/ 	.short	0x0018
        /*0094*/ 	.byte	0x00, 0xf0, 0x21, 0x00


	//----- nvinfo : EIATTR_KPARAM_INFO
	.align		4
.L_64:
        /*0098*/ 	.byte	0x04, 0x17
        /*009a*/ 	.short	(.L_66 - .L_65)
.L_65:
        /*009c*/ 	.word	0x00000000
        /*00a0*/ 	.short	0x0002
        /*00a2*/ 	.short	0x0010
        /*00a4*/ 	.byte	0x00, 0xf0, 0x21, 0x00


	//----- nvinfo : EIATTR_KPARAM_INFO
	.align		4
.L_66:
        /*00a8*/ 	.byte	0x04, 0x17
        /*00aa*/ 	.short	(.L_68 - .L_67)
.L_67:
        /*00ac*/ 	.word	0x00000000
        /*00b0*/ 	.short	0x0001
        /*00b2*/ 	.short	0x0008
        /*00b4*/ 	.byte	0x00, 0xf5, 0x21, 0x00


	//----- nvinfo : EIATTR_KPARAM_INFO
	.align		4
.L_68:
        /*00b8*/ 	.byte	0x04, 0x17
        /*00ba*/ 	.short	(.L_70 - .L_69)
.L_69:
        /*00bc*/ 	.word	0x00000000
        /*00c0*/ 	.short	0x0000
        /*00c2*/ 	.short	0x0000
        /*00c4*/ 	.byte	0x00, 0xf5, 0x21, 0x00


	//----- nvinfo : EIATTR_SPARSE_MMA_MASK
	.align		4
.L_70:
        /*00c8*/ 	.byte	0x03, 0x50
        /*00ca*/ 	.short	0x0000


	//----- nvinfo : EIATTR_MAXREG_COUNT
	.align		4
        /*00cc*/ 	.byte	0x03, 0x1b
        /*00ce*/ 	.short	0x00ff


	//----- nvinfo : EIATTR_EXTERNS
	.align		4
        /*00d0*/ 	.byte	0x04, 0x0f
        /*00d2*/ 	.short	(.L_72 - .L_71)


	//   ....[0]....
	.align		4
.L_71:
        /*00d4*/ 	.word	index@(vprintf)


	//----- nvinfo : EIATTR_MERCURY_ISA_VERSION
	.align		4
.L_72:
        /*00d8*/ 	.byte	0x03, 0x5f
        /*00da*/ 	.short	0x0101


	//----- nvinfo : EIATTR_VRC_CTA_INIT_COUNT
	.align		4
        /*00dc*/ 	.byte	0x02, 0x4a
	.zero		1
	.zero		1


	//----- nvinfo : EIATTR_SYSCALL_OFFSETS
	.align		4
        /*00e0*/ 	.byte	0x04, 0x46
        /*00e2*/ 	.short	(.L_74 - .L_73)


	//   ....[0]....
.L_73:
        /*00e4*/ 	.word	0x000003c0


	//   ....[1]....
        /*00e8*/ 	.word	0x00000630


	//   ....[2]....
        /*00ec*/ 	.word	0x000006c0


	//   ....[3]....
        /*00f0*/ 	.word	0x00000900


	//   ....[4]....
        /*00f4*/ 	.word	0x000009c0


	//   ....[5]....
        /*00f8*/ 	.word	0x00001140


	//   ....[6]....
        /*00fc*/ 	.word	0x00001290


	//   ....[7]....
        /*0100*/ 	.word	0x00001430


	//   ....[8]....
        /*0104*/ 	.word	0x000015c0


	//   ....[9]....
        /*0108*/ 	.word	0x000016f0


	//   ....[10]....
        /*010c*/ 	.word	0x00001820


	//   ....[11]....
        /*0110*/ 	.word	0x000019a0


	//   ....[12]....
        /*0114*/ 	.word	0x00001af0


	//   ....[13]....
        /*0118*/ 	.word	0x00001de0


	//   ....[14]....
        /*011c*/ 	.word	0x00001fa0


	//   ....[15]....
        /*0120*/ 	.word	0x00002170


	//   ....[16]....
        /*0124*/ 	.word	0x00002350


	//   ....[17]....
        /*0128*/ 	.word	0x000025c0


	//   ....[18]....
        /*012c*/ 	.word	0x00002780


	//   ....[19]....
        /*0130*/ 	.word	0x000029d0


	//----- nvinfo : EIATTR_EXIT_INSTR_OFFSETS
	.align		4
.L_74:
        /*0134*/ 	.byte	0x04, 0x1c
        /*0136*/ 	.short	(.L_76 - .L_75)


	//   ....[0]....
.L_75:
        /*0138*/ 	.word	0x00000140


	//   ....[1]....
        /*013c*/ 	.word	0x00000d10


	//   ....[2]....
        /*0140*/ 	.word	0x00001bc0


	//   ....[3]....
        /*0144*/ 	.word	0x000023b0


	//   ....[4]....
        /*0148*/ 	.word	0x00002800


	//   ....[5]....
        /*014c*/ 	.word	0x00002900


	//   ....[6]....
        /*0150*/ 	.word	0x000029e0


	//----- nvinfo : EIATTR_CRS_STACK_SIZE
	.align		4
.L_76:
        /*0154*/ 	.byte	0x04, 0x1e
        /*0156*/ 	.short	(.L_78 - .L_77)
.L_77:
        /*0158*/ 	.word	0x00000000


	//----- nvinfo : EIATTR_CBANK_PARAM_SIZE
	.align		4
.L_78:
        /*015c*/ 	.byte	0x03, 0x19
        /*015e*/ 	.short	0x0060


	//----- nvinfo : EIATTR_PARAM_CBANK
	.align		4
        /*0160*/ 	.byte	0x04, 0x0a
        /*0162*/ 	.short	(.L_80 - .L_79)
	.align		4
.L_79:
        /*0164*/ 	.word	index@(.nv.constant0._Z4PTAPPdPmmmS_S0_mmS_S0_mm)
        /*0168*/ 	.short	0x0380
        /*016a*/ 	.short	0x0060


	//----- nvinfo : EIATTR_SW_WAR
	.align		4
.L_80:
        /*016c*/ 	.byte	0x04, 0x36
        /*016e*/ 	.short	(.L_82 - .L_81)
.L_81:
        /*0170*/ 	.word	0x00000008
.L_82:


//--------------------- .nv.info._Z13printELL_GPU_PdPmmmm --------------------------
	.section	.nv.info._Z13printELL_GPU_PdPmmmm,"",@"SHT_CUDA_INFO"
	.sectionflags	@""
	.align	4


	//----- nvinfo : EIATTR_CUDA_API_VERSION
	.align		4
        /*0000*/ 	.byte	0x04, 0x37
        /*0002*/ 	.short	(.L_84 - .L_83)
.L_83:
        /*0004*/ 	.word	0x00000082


	//----- nvinfo : EIATTR_KPARAM_INFO
	.align		4
.L_84:
        /*0008*/ 	.byte	0x04, 0x17
        /*000a*/ 	.short	(.L_86 - .L_85)
.L_85:
        /*000c*/ 	.word	0x00000000
        /*0010*/ 	.short	0x0004
        /*0012*/ 	.short	0x0020
        /*0014*/ 	.byte	0x00, 0xf0, 0x21, 0x00


	//----- nvinfo : EIATTR_KPARAM_INFO
	.align		4
.L_86:
        /*0018*/ 	.byte	0x04, 0x17
        /*001a*/ 	.short	(.L_88 - .L_87)
.L_87:
        /*001c*/ 	.word	0x00000000
        /*0020*/ 	.short	0x0003
        /*0022*/ 	.short	0x0018
        /*0024*/ 	.byte	0x00, 0xf0, 0x21, 0x00


	//----- nvinfo : EIATTR_KPARAM_INFO
	.align		4
.L_88:
        /*0028*/ 	.byte	0x04, 0x17
        /*002a*/ 	.short	(.L_90 - .L_89)
.L_89:
        /*002c*/ 	.word	0x00000000
        /*0030*/ 	.short	0x0002
        /*0032*/ 	.short	0x0010
        /*0034*/ 	.byte	0x00, 0xf0, 0x21, 0x00


	//----- nvinfo : EIATTR_KPARAM_INFO
	.align		4
.L_90:
        /*0038*/ 	.byte	0x04, 0x17
        /*003a*/ 	.short	(.L_92 - .L_91)
.L_91:
        /*003c*/ 	.word	0x00000000
        /*0040*/ 	.short	0x0001
        /*0042*/ 	.short	0x0008
        /*0044*/ 	.byte	0x00, 0xf5, 0x21, 0x00


	//----- nvinfo : EIATTR_KPARAM_INFO
	.align		4
.L_92:
        /*0048*/ 	.byte	0x04, 0x17
        /*004a*/ 	.short	(.L_94 - .L_93)
.L_93:
        /*004c*/ 	.word	0x00000000
        /*0050*/ 	.short	0x0000
        /*0052*/ 	.short	0x0000
        /*0054*/ 	.byte	0x00, 0xf5, 0x21, 0x00


	//----- nvinfo : EIATTR_SPARSE_MMA_MASK
	.align		4
.L_94:
        /*0058*/ 	.byte	0x03, 0x50
        /*005a*/ 	.short	0x0000


	//----- nvinfo : EIATTR_MAXREG_COUNT
	.align		4
        /*005c*/ 	.byte	0x03, 0x1b
        /*005e*/ 	.short	0x00ff


	//----- nvinfo : EIATTR_EXTERNS
	.align		4
        /*0060*/ 	.byte	0x04, 0x0f
        /*0062*/ 	.short	(.L_96 - .L_95)


	//   ....[0]....
	.align		4
.L_95:
        /*0064*/ 	.word	index@(vprintf)


	//----- nvinfo : EIATTR_MERCURY_ISA_VERSION
	.align		4
.L_96:
        /*0068*/ 	.byte	0x03, 0x5f
        /*006a*/ 	.short	0x0101


	//----- nvinfo : EIATTR_VRC_CTA_INIT_COUNT
	.align		4
        /*006c*/ 	.byte	0x02, 0x4a
	.zero		1
	.zero		1


	//----- nvinfo : EIATTR_SYSCALL_OFFSETS
	.align		4
        /*0070*/ 	.byte	0x04, 0x46
        /*0072*/ 	.short	(.L_98 - .L_97)


	//   ....[0]....
.L_97:
        /*0074*/ 	.word	0x00000250


	//   ....[1]....
        /*0078*/ 	.word	0x000002c0


	//   ....[2]....
        /*007c*/ 	.word	0x00000330


	//   ....[3]....
        /*0080*/ 	.word	0x000003a0


	//   ....[4]....
        /*0084*/ 	.word	0x00000480


	//   ....[5]....
        /*0088*/ 	.word	0x00000920


	//   ....[6]....
        /*008c*/ 	.word	0x00000a00


	//   ....[7]....
        /*0090*/ 	.word	0x00000c10


	//   ....[8]....
        /*0094*/ 	.word	0x00000ca0


	//   ....[9]....
        /*0098*/ 	.word	0x00000d30


	//   ....[10]....
        /*009c*/ 	.word	0x00000dc0


	//   ....[11]....
        /*00a0*/ 	.word	0x00000ef0


	//   ....[12]....
        /*00a4*/ 	.word	0x00000fd0


	//   ....[13]....
        /*00a8*/ 	.word	0x00001080


	//   ....[14]....
        /*00ac*/ 	.word	0x00001100


	//----- nvinfo : EIATTR_EXIT_INSTR_OFFSETS
	.align		4
.L_98:
        /*00b0*/ 	.byte	0x04, 0x1c
        /*00b2*/ 	.short	(.L_100 - .L_99)


	//   ....[0]....
.L_99:
        /*00b4*/ 	.word	0x00000070


	//   ....[1]....
        /*00b8*/ 	.word	0x00000400


	//   ....[2]....
        /*00bc*/ 	.word	0x000004d0


	//   ....[3]....
        /*00c0*/ 	.word	0x00000a70


	//   ....[4]....
        /*00c4*/ 	.word	0x00001160


	//----- nvinfo : EIATTR_CRS_STACK_SIZE
	.align		4
.L_100:
        /*00c8*/ 	.byte	0x04, 0x1e
        /*00ca*/ 	.short	(.L_102 - .L_101)
.L_101:
        /*00cc*/ 	.word	0x00000000


	//----- nvinfo : EIATTR_CBANK_PARAM_SIZE
	.align		4
.L_102:
        /*00d0*/ 	.byte	0x03, 0x19
        /*00d2*/ 	.short	0x0028


	//----- nvinfo : EIATTR_PARAM_CBANK
	.align		4
        /*00d4*/ 	.byte	0x04, 0x0a
        /*00d6*/ 	.short	(.L_104 - .L_103)
	.align		4
.L_103:
        /*00d8*/ 	.word	index@(.nv.constant0._Z13printELL_GPU_PdPmmmm)
        /*00dc*/ 	.short	0x0380
        /*00de*/ 	.short	0x0028


	//----- nvinfo : EIATTR_SW_WAR
	.align		4
.L_104:
        /*00e0*/ 	.byte	0x04, 0x36
        /*00e2*/ 	.short	(.L_106 - .L_105)
.L_105:
        /*00e4*/ 	.word	0x00000008
.L_106:


//--------------------- .nv.info._Z15printVector_GPUPdm --------------------------
	.section	.nv.info._Z15printVector_GPUPdm,"",@"SHT_CUDA_INFO"
	.sectionflags	@""
	.align	4


	//----- nvinfo : EIATTR_CUDA_API_VERSION
	.align		4
        /*0000*/ 	.byte	0x04, 0x37
        /*0002*/ 	.short	(.L_108 - .L_107)
.L_107:
        /*0004*/ 	.word	0x00000082


	//----- nvinfo : EIATTR_KPARAM_INFO
	.align		4
.L_108:
        /*0008*/ 	.byte	0x04, 0x17
        /*000a*/ 	.short	(.L_110 - .L_109)
.L_109:
        /*000c*/ 	.word	0x00000000
        /*0010*/ 	.short	0x0001
        /*0012*/ 	.short	0x0008
        /*0014*/ 	.byte	0x00, 0xf0, 0x21, 0x00


	//----- nvinfo : EIATTR_KPARAM_INFO
	.align		4
.L_110:
        /*0018*/ 	.byte	0x04, 0x17
        /*001a*/ 	.short	(.L_112 - .L_111)
.L_111:
        /*001c*/ 	.word	0x00000000
        /*0020*/ 	.short	0x0000
        /*0022*/ 	.short	0x0000
        /*0024*/ 	.byte	0x00, 0xf5, 0x21, 0x00


	//----- nvinfo : EIATTR_SPARSE_MMA_MASK
	.align		4
.L_112:
        /*0028*/ 	.byte	0x03, 0x50
        /*002a*/ 	.short	0x0000


	//----- nvinfo : EIATTR_MAXREG_COUNT
	.align		4
        /*002c*/ 	.byte	0x03, 0x1b
        /*002e*/ 	.short	0x00ff


	//----- nvinfo : EIATTR_EXTERNS
	.align		4
        /*0030*/ 	.byte	0x04, 0x0f
        /*0032*/ 	.short	(.L_114 - .L_113)


	//   ....[0]....
	.align		4
.L_113:
        /*0034*/ 	.word	index@(vprintf)


	//----- nvinfo : EIATTR_MERCURY_ISA_VERSION
	.align		4
.L_114:
        /*0038*/ 	.byte	0x03, 0x5f
        /*003a*/ 	.short	0x0101


	//----- nvinfo : EIATTR_VRC_CTA_INIT_COUNT
	.align		4
        /*003c*/ 	.byte	0x02, 0x4a
	.zero		1
	.zero		1


	//----- nvinfo : EIATTR_SYSCALL_OFFSETS
	.align		4
        /*0040*/ 	.byte	0x04, 0x46
        /*0042*/ 	.short	(.L_116 - .L_115)


	//   ....[0]....
.L_115:
        /*0044*/ 	.word	0x000001c0


	//----- nvinfo : EIATTR_EXIT_INSTR_OFFSETS
	.align		4
.L_116:
        /*0048*/ 	.byte	0x04, 0x1c
        /*004a*/ 	.short	(.L_118 - .L_117)


	//   ....[0]....
.L_117:
        /*004c*/ 	.word	0x000000e0


	//   ....[1]....
        /*0050*/ 	.word	0x000001d0


	//----- nvinfo : EIATTR_CRS_STACK_SIZE
	.align		4
.L_118:
        /*0054*/ 	.byte	0x04, 0x1e
        /*0056*/ 	.short	(.L_120 - .L_119)
.L_119:
        /*0058*/ 	.word	0x00000000


	//----- nvinfo : EIATTR_CBANK_PARAM_SIZE
	.align		4
.L_120:
        /*005c*/ 	.byte	0x03, 0x19
        /*005e*/ 	.short	0x0010


	//----- nvinfo : EIATTR_PARAM_CBANK
	.align		4
        /*0060*/ 	.byte	0x04, 0x0a
        /*0062*/ 	.short	(.L_122 - .L_121)
	.align		4
.L_121:
        /*0064*/ 	.word	index@(.nv.constant0._Z15printVector_GPUPdm)
        /*0068*/ 	.short	0x0380
        /*006a*/ 	.short	0x0010


	//----- nvinfo : EIATTR_SW_WAR
	.align		4
.L_122:
        /*006c*/ 	.byte	0x04, 0x36
        /*006e*/ 	.short	(.L_124 - .L_123)
.L_123:
        /*0070*/ 	.word	0x00000008
.L_124:


//--------------------- .nv.info._Z10Apply_GPU_mmPKdPKmS0_Pd --------------------------
	.section	.nv.info._Z10Apply_GPU_mmPKdPKmS0_Pd,"",@"SHT_CUDA_INFO"
	.sectionflags	@""
	.align	4


	//----- nvinfo : EIATTR_CUDA_API_VERSION
	.align		4
        /*0000*/ 	.byte	0x04, 0x37
        /*0002*/ 	.short	(.L_126 - .L_125)
.L_125:
        /*0004*/ 	.word	0x00000082


	//----- nvinfo : EIATTR_KPARAM_INFO
	.align		4
.L_126:
        /*0008*/ 	.byte	0x04, 0x17
        /*000a*/ 	.short	(.L_128 - .L_127)
.L_127:
        /*000c*/ 	.word	0x00000000
        /*0010*/ 	.short	0x0005
        /*0012*/ 	.short	0x0028
        /*0014*/ 	.byte	0x00, 0xf5, 0x21, 0x00


	//----- nvinfo : EIATTR_KPARAM_INFO
	.align		4
.L_128:
        /*0018*/ 	.byte	0x04, 0x17
        /*001a*/ 	.short	(.L_130 - .L_129)
.L_129:
        /*001c*/ 	.word	0x00000000
        /*0020*/ 	.short	0x0004
        /*0022*/ 	.short	0x0020
        /*0024*/ 	.byte	0x00, 0xf5, 0x21, 0x00


	//----- nvinfo : EIATTR_KPARAM_INFO
	.align		4
.L_130:
        /*0028*/ 	.byte	0x04, 0x17
        /*002a*/ 	.short	(.L_132 - .L_131)
.L_131:
        /*002c*/ 	.word	0x00000000
        /*0030*/ 	.short	0x0003
        /*0032*/ 	.short	0x0018
        /*0034*/ 	.byte	0x00, 0xf5, 0x21, 0x00


	//----- nvinfo : EIATTR_KPARAM_INFO
	.align		4
.L_132:
        /*0038*/ 	.byte	0x04, 0x17
        /*003a*/ 	.short	(.L_134 - .L_133)
.L_133:
        /*003c*/ 	.word	0x00000000
        /*0040*/ 	.short	0x0002
        /*0042*/ 	.short	0x0010
        /*0044*/ 	.byte	0x00, 0xf5, 0x21, 0x00


	//----- nvinfo : EIATTR_KPARAM_INFO
	.align		4
.L_134:
        /*0048*/ 	.byte	0x04, 0x17
        /*004a*/ 	.short	(.L_136 - .L_135)
.L_135:
        /*004c*/ 	.word	0x00000000
        /*0050*/ 	.short	0x0001
        /*0052*/ 	.short	0x0008
        /*0054*/ 	.byte	0x00, 0xf0, 0x21, 0x00


	//----- nvinfo : EIATTR_KPARAM_INFO
	.align		4
.L_136:
        /*0058*/ 	.byte	0x04, 0x17
        /*005a*/ 	.short	(.L_138 - .L_137)
.L_137:
        /*005c*/ 	.word	0x00000000
        /*0060*/ 	.short	0x0000
        /*0062*/ 	.short	0x0000
        /*0064*/ 	.byte	0x00, 0xf0, 0x21, 0x00


	//----- nvinfo : EIATTR_SPARSE_MMA_MASK
	.align		4
.L_138:
        /*0068*/ 	.byte	0x03, 0x50
        /*006a*/ 	.short	0x0000


	//----- nvinfo : EIATTR_MAXREG_COUNT
	.align		4
        /*006c*/ 	.byte	0x03, 0x1b
        /*006e*/ 	.short	0x00ff


	//----- nvinfo : EIATTR_MERCURY_ISA_VERSION
	.align		4
        /*0070*/ 	.byte	0x03, 0x5f
        /*0072*/ 	.short	0x0101


	//----- nvinfo : EIATTR_VRC_CTA_INIT_COUNT
	.align		4
        /*0074*/ 	.byte	0x02, 0x4a
	.zero		1
	.zero		1


	//----- nvinfo : EIATTR_EXIT_INSTR_OFFSETS
	.align		4
        /*0078*/ 	.byte	0x04, 0x1c
        /*007a*/ 	.short	(.L_140 - .L_139)


	//   ....[0]....
.L_139:
        /*007c*/ 	.word	0x00000090


	//   ....[1]....
        /*0080*/ 	.word	0x000015b0


	//----- nvinfo : EIATTR_CBANK_PARAM_SIZE
	.align		4
.L_140:
        /*0084*/ 	.byte	0x03, 0x19
        /*0086*/ 	.short	0x0030


	//----- nvinfo : EIATTR_PARAM_CBANK
	.align		4
        /*0088*/ 	.byte	0x04, 0x0a
        /*008a*/ 	.short	(.L_142 - .L_141)
	.align		4
.L_141:
        /*008c*/ 	.word	index@(.nv.constant0._Z10Apply_GPU_mmPKdPKmS0_Pd)
        /*0090*/ 	.short	0x0380
        /*0092*/ 	.short	0x0030


	//----- nvinfo : EIATTR_SW_WAR
	.align		4
.L_142:
        /*0094*/ 	.byte	0x04, 0x36
        /*0096*/ 	.short	(.L_144 - .L_143)
.L_143:
        /*0098*/ 	.word	0x00000008
.L_144:


//--------------------- .nv.info._Z9Apply_GPUmmPKdPKmS0_Pd --------------------------
	.section	.nv.info._Z9Apply_GPUmmPKdPKmS0_Pd,"",@"SHT_CUDA_INFO"
	.sectionflags	@""
	.align	4


	//----- nvinfo : EIATTR_CUDA_API_VERSION
	.align		4
        /*0000*/ 	.byte	0x04, 0x37
        /*0002*/ 	.short	(.L_146 - .L_145)
.L_145:
        /*0004*/ 	.word	0x00000082


	//----- nvinfo : EIATTR_KPARAM_INFO
	.align		4
.L_146:
        /*0008*/ 	.byte	0x04, 0x17
        /*000a*/ 	.short	(.L_148 - .L_147)
.L_147:
        /*000c*/ 	.word	0x00000000
        /*0010*/ 	.short	0x0005
        /*0012*/ 	.short	0x0028
        /*0014*/ 	.byte	0x00, 0xf5, 0x21, 0x00


	//----- nvinfo : EIATTR_KPARAM_INFO
	.align		4
.L_148:
        /*0018*/ 	.byte	0x04, 0x17
        /*001a*/ 	.short	(.L_150 - .L_149)
.L_149:
        /*001c*/ 	.word	0x00000000
        /*0020*/ 	.short	0x0004
        /*0022*/ 	.short	0x0020
        /*0024*/ 	.byte	0x00, 0xf5, 0x21, 0x00


	//----- nvinfo : EIATTR_KPARAM_INFO
	.align		4
.L_150:
        /*0028*/ 	.byte	0x04, 0x17
        /*002a*/ 	.short	(.L_152 - .L_151)
.L_151:
        /*002c*/ 	.word	0x00000000
        /*0030*/ 	.short	0x0003
        /*0032*/ 	.short	0x0018
        /*0034*/ 	.byte	0x00, 0xf5, 0x21, 0x00


	//----- nvinfo : EIATTR_KPARAM_INFO
	.align		4
.L_152:
        /*0038*/ 	.byte	0x04, 0x17
        /*003a*/ 	.short	(.L_154 - .L_153)
.L_153:
        /*003c*/ 	.word	0x00000000
        /*0040*/ 	.short	0x0002
        /*0042*/ 	.short	0x0010
        /*0044*/ 	.byte	0x00, 0xf5, 0x21, 0x00


	//----- nvinfo : EIATTR_KPARAM_INFO
	.align		4
.L_154:
        /*0048*/ 	.byte	0x04, 0x17
        /*004a*/ 	.short	(.L_156 - .L_155)
.L_155:
        /*004c*/ 	.word	0x00000000
        /*0050*/ 	.short	0x0001
        /*0052*/ 	.short	0x0008
        /*0054*/ 	.byte	0x00, 0xf0, 0x21, 0x00


	//----- nvinfo : EIATTR_KPARAM_INFO
	.align		4
.L_156:
        /*0058*/ 	.byte	0x04, 0x17
        /*005a*/ 	.short	(.L_158 - .L_157)
.L_157:
        /*005c*/ 	.word	0x00000000
        /*0060*/ 	.short	0x0000
        /*0062*/ 	.short	0x0000
        /*0064*/ 	.byte	0x00, 0xf0, 0x21, 0x00


	//----- nvinfo : EIATTR_SPARSE_MMA_MASK
	.align		4
.L_158:
        /*0068*/ 	.byte	0x03, 0x50
        /*006a*/ 	.short	0x0000


	//----- nvinfo : EIATTR_MAXREG_COUNT
	.align		4
        /*006c*/ 	.byte	0x03, 0x1b
        /*006e*/ 	.short	0x00ff


	//----- nvinfo : EIATTR_MERCURY_ISA_VERSION
	.align		4
        /*0070*/ 	.byte	0x03, 0x5f
        /*0072*/ 	.short	0x0101


	//----- nvinfo : EIATTR_VRC_CTA_INIT_COUNT
	.align		4
        /*0074*/ 	.byte	0x02, 0x4a
	.zero		1
	.zero		1


	//----- nvinfo : EIATTR_EXIT_INSTR_OFFSETS
	.align		4
        /*0078*/ 	.byte	0x04, 0x1c
        /*007a*/ 	.short	(.L_160 - .L_159)


	//   ....[0]....
.L_159:
        /*007c*/ 	.word	0x00000090


	//   ....[1]....
        /*0080*/ 	.word	0x00000f50


	//----- nvinfo : EIATTR_CBANK_PARAM_SIZE
	.align		4
.L_160:
        /*0084*/ 	.byte	0x03, 0x19
        /*0086*/ 	.short	0x0030


	//----- nvinfo : EIATTR_PARAM_CBANK
	.align		4
        /*0088*/ 	.byte	0x04, 0x0a
        /*008a*/ 	.short	(.L_162 - .L_161)
	.align		4
.L_161:
        /*008c*/ 	.word	index@(.nv.constant0._Z9Apply_GPUmmPKdPKmS0_Pd)
        /*0090*/ 	.short	0x0380
        /*0092*/ 	.short	0x0030


	//----- nvinfo : EIATTR_SW_WAR
	.align		4
.L_162:
        /*0094*/ 	.byte	0x04, 0x36
        /*0096*/ 	.short	(.L_164 - .L_163)
.L_163:
        /*0098*/ 	.word	0x00000008
.L_164:


//--------------------- .nv.info._Z21printLinearVector_GPUPmmmm --------------------------
	.section	.nv.info._Z21printLinearVector_GPUPmmmm,"",@"SHT_CUDA_INFO"
	.sectionflags	@""
	.align	4


	//----- nvinfo : EIATTR_CUDA_API_VERSION
	.align		4
        /*0000*/ 	.byte	0x04, 0x37
        /*0002*/ 	.short	(.L_166 - .L_165)
.L_165:
        /*0004*/ 	.word	0x00000082


	//----- nvinfo : EIATTR_KPARAM_INFO
	.align		4
.L_166:
        /*0008*/ 	.byte	0x04, 0x17
        /*000a*/ 	.short	(.L_168 - .L_167)
.L_167:
        /*000c*/ 	.word	0x00000000
        /*0010*/ 	.short	0x0003
        /*0012*/ 	.short	0x0018
        /*0014*/ 	.byte	0x00, 0xf0, 0x21, 0x00


	//----- nvinfo : EIATTR_KPARAM_INFO
	.align		4
.L_168:
        /*0018*/ 	.byte	0x04, 0x17
        /*001a*/ 	.short	(.L_170 - .L_169)
.L_169:
        /*001c*/ 	.word	0x00000000
        /*0020*/ 	.short	0x0002
        /*0022*/ 	.short	0x0010
        /*0024*/ 	.byte	0x00, 0xf0, 0x21, 0x00


	//----- nvinfo : EIATTR_KPARAM_INFO
	.align		4
.L_170:
        /*0028*/ 	.byte	0x04, 0x17
        /*002a*/ 	.short	(.L_172 - .L_171)
.L_171:
        /*002c*/ 	.word	0x00000000
        /*0030*/ 	.short	0x0001
        /*0032*/ 	.short	0x0008
        /*0034*/ 	.byte	0x00, 0xf0, 0x21, 0x00


	//----- nvinfo : EIATTR_KPARAM_INFO
	.align		4
.L_172:
        /*0038*/ 	.byte	0x04, 0x17
        /*003a*/ 	.short	(.L_174 - .L_173)
.L_173:
        /*003c*/ 	.word	0x00000000
        /*0040*/ 	.short	0x0000
        /*0042*/ 	.short	0x0000
        /*0044*/ 	.byte	0x00, 0xf5, 0x21, 0x00


	//----- nvinfo : EIATTR_SPARSE_MMA_MASK
	.align		4
.L_174:
        /*0048*/ 	.byte	0x03, 0x50
        /*004a*/ 	.short	0x0000


	//----- nvinfo : EIATTR_MAXREG_COUNT
	.align		4
        /*004c*/ 	.byte	0x03, 0x1b
        /*004e*/ 	.short	0x00ff


	//----- nvinfo : EIATTR_EXTERNS
	.align		4
        /*0050*/ 	.byte	0x04, 0x0f
        /*0052*/ 	.short	(.L_176 - .L_175)


	//   ....[0]....
	.align		4
.L_175:
        /*0054*/ 	.word	index@(vprintf)


	//----- nvinfo : EIATTR_MERCURY_ISA_VERSION
	.align		4
.L_176:
        /*0058*/ 	.byte	0x03, 0x5f
        /*005a*/ 	.short	0x0101


	//----- nvinfo : EIATTR_VRC_CTA_INIT_COUNT
	.align		4
        /*005c*/ 	.byte	0x02, 0x4a
	.zero		1
	.zero		1


	//----- nvinfo : EIATTR_SYSCALL_OFFSETS
	.align		4
        /*0060*/ 	.byte	0x04, 0x46
        /*0062*/ 	.short	(.L_178 - .L_177)


	//   ....[0]....
.L_177:
        /*0064*/ 	.word	0x00000340


	//   ....[1]....
        /*0068*/ 	.word	0x000003f0


	//   ....[2]....
        /*006c*/ 	.word	0x00000490


	//   ....[3]....
        /*0070*/ 	.word	0x00000530


	//   ....[4]....
        /*0074*/ 	.word	0x000005d0


	//   ....[5]....
        /*0078*/ 	.word	0x00000670


	//   ....[6]....
        /*007c*/ 	.word	0x00000710


	//   ....[7]....
        /*0080*/ 	.word	0x000007b0


	//   ....[8]....
        /*0084*/ 	.word	0x00000850


	//   ....[9]....
        /*0088*/ 	.word	0x000008f0


	//   ....[10]....
        /*008c*/ 	.word	0x00000990


	//   ....[11]....
        /*0090*/ 	.word	0x00000a30


	//   ....[12]....
        /*0094*/ 	.word	0x00000ad0


	//   ....[13]....
        /*0098*/ 	.word	0x00000b70


	//   ....[14]....
        /*009c*/ 	.word	0x00000c10


	//   ....[15]....
        /*00a0*/ 	.word	0x00000cb0


	//   ....[16]....
        /*00a4*/ 	.word	0x00000f00


	//   ....[17]....
        /*00a8*/ 	.word	0x00001000


	//   ....[18]....
        /*00ac*/ 	.word	0x00001100


	//   ....[19]....
        /*00b0*/ 	.word	0x00001200


	//   ....[20]....
        /*00b4*/ 	.word	0x00001300


	//   ....[21]....
        /*00b8*/ 	.word	0x00001400


	//   ....[22]....
        /*00bc*/ 	.word	0x00001500


	//   ....[23]....
        /*00c0*/ 	.word	0x00001600


	//   ....[24]....
        /*00c4*/ 	.word	0x000017c0


	//   ....[25]....
        /*00c8*/ 	.word	0x000018c0


	//   ....[26]....
        /*00cc*/ 	.word	0x000019c0


	//   ....[27]....
        /*00d0*/ 	.word	0x00001ac0


	//   ....[28]....
        /*00d4*/ 	.word	0x00001c60


	//   ....[29]....
        /*00d8*/ 	.word	0x00001d30


	//----- nvinfo : EIATTR_EXIT_INSTR_OFFSETS
	.align		4
.L_178:
        /*00dc*/ 	.byte	0x04, 0x1c
        /*00de*/ 	.short	(.L_180 - .L_179)


	//   ....[0]....
.L_179:
        /*00e0*/ 	.word	0x00001d40


	//----- nvinfo : EIATTR_CRS_STACK_SIZE
	.align		4
.L_180:
        /*00e4*/ 	.byte	0x04, 0x1e
        /*00e6*/ 	.short	(.L_182 - .L_181)
.L_181:
        /*00e8*/ 	.word	0x00000000


	//----- nvinfo : EIATTR_CBANK_PARAM_SIZE
	.align		4
.L_182:
        /*00ec*/ 	.byte	0x03, 0x19
        /*00ee*/ 	.short	0x0020


	//----- nvinfo : EIATTR_PARAM_CBANK
	.align		4
        /*00f0*/ 	.byte	0x04, 0x0a
        /*00f2*/ 	.short	(.L_184 - .L_183)
	.align		4
.L_183:
        /*00f4*/ 	.word	index@(.nv.constant0._Z21printLinearVector_GPUPmmmm)
        /*00f8*/ 	.short	0x0380
        /*00fa*/ 	.short	0x0020


	//----- nvinfo : EIATTR_SW_WAR
	.align		4
.L_184:
        /*00fc*/ 	.byte	0x04, 0x36
        /*00fe*/ 	.short	(.L_186 - .L_185)
.L_185:
        /*0100*/ 	.word	0x00000008
.L_186:


//--------------------- .nv.callgraph             --------------------------
	.section	.nv.callgraph,"",@"SHT_CUDA_CALLGRAPH"
	.align	4
	.sectionentsize	8
	.align		4
        /*0000*/ 	.word	0x00000000
	.align		4
        /*0004*/ 	.word	0xffffffff
	.align		4
        /*0008*/ 	.word	index@(_Z4PTAPPdPmmmS_S0_mmS_S0_mm)
	.align		4
        /*000c*/ 	.word	index@(vprintf)
	.align		4
        /*0010*/ 	.word	index@(_Z13printELL_GPU_PdPmmmm)
	.align		4
        /*0014*/ 	.word	index@(vprintf)
	.align		4
        /*0018*/ 	.word	index@(_Z15printVector_GPUPdm)
	.align		4
        /*001c*/ 	.word	index@(vprintf)
	.align		4
        /*0020*/ 	.word	index@(_Z21printLinearVector_GPUPmmmm)
	.align		4
        /*0024*/ 	.word	index@(vprintf)
	.align		4
        /*0028*/ 	.word	0x00000000
	.align		4
        /*002c*/ 	.word	0xfffffffe
	.align		4
        /*0030*/ 	.word	0x00000000
	.align		4
        /*0034*/ 	.word	0xfffffffd
	.align		4
        /*0038*/ 	.word	0x00000000
	.align		4
        /*003c*/ 	.word	0xfffffffc


//--------------------- .nv.constant4             --------------------------
	.section	.nv.constant4,"a",@progbits
	.align	8
	.align		8
.nv.constant4:
        /*0000*/ 	.dword	vprintf
	.align		8
        /*0008*/ 	.dword	$str
	.align		8
        /*0010*/ 	.dword	$str$1
	.align		8
        /*0018*/ 	.dword	$str$2
	.align		8
        /*0020*/ 	.dword	$str$3
	.align		8
        /*0028*/ 	.dword	$str$4
	.align		8
        /*0030*/ 	.dword	$str$5
	.align		8
        /*0038*/ 	.dword	$str$6
	.align		8
        /*0040*/ 	.dword	$str$7
	.align		8
        /*0048*/ 	.dword	$str$8


//--------------------- .text._Z4PTAPPdPmmmS_S0_mmS_S0_mm --------------------------
	.section	.text._Z4PTAPPdPmmmS_S0_mmS_S0_mm,"ax",@progbits
	.align	128
        .global         _Z4PTAPPdPmmmS_S0_mmS_S0_mm
        .type           _Z4PTAPPdPmmmS_S0_mmS_S0_mm,@function
        .size           _Z4PTAPPdPmmmS_S0_mmS_S0_mm,(.L_x_132 - _Z4PTAPPdPmmmS_S0_mmS_S0_mm)
        .other          _Z4PTAPPdPmmmS_S0_mmS_S0_mm,@"STO_CUDA_ENTRY STV_DEFAULT"
_Z4PTAPPdPmmmS_S0_mmS_S0_mm:
.text._Z4PTAPPdPmmmS_S0_mmS_S0_mm:
[----:B------:R-:W0:Y:S01]  /*0000*/  LDC R1, c[0x0][0x37c] ;  /* 0x0000df00ff017b82 */ /* 0x000e220000000800 */
[----:B------:R-:W1:Y:S01]  /*0010*/  S2R R28, SR_CTAID.X ;  /* 0x00000000001c7919 */ /* 0x000e620000002500 */
[----:B------:R-:W2:Y:S01]  /*0020*/  LDCU UR39, c[0x0][0x2fc] ;  /* 0x00005f80ff2777ac */ /* 0x000ea20008000800 */
[----:B0-----:R-:W-:Y:S01]  /*0030*/  VIADD R1, R1, 0xffffffe8 ;  /* 0xffffffe801017836 */ /* 0x001fe20000000000 */
[----:B------:R-:W1:Y:S01]  /*0040*/  S2R R29, SR_TID.X ;  /* 0x00000000001d7919 */ /* 0x000e620000002100 */
[----:B------:R-:W1:Y:S01]  /*0050*/  LDCU UR4, c[0x0][0x360] ;  /* 0x00006c00ff0477ac */ /* 0x000e620008000800 */
[----:B------:R-:W0:Y:S01]  /*0060*/  LDCU.64 UR6, c[0x0][0x398] ;  /* 0x00007300ff0677ac */ /* 0x000e220008000a00 */
[----:B------:R-:W3:Y:S01]  /*0070*/  LDCU.64 UR48, c[0x0][0x3d0] ;  /* 0x00007a00ff3077ac */ /* 0x000ee20008000a00 */
[----:B------:R-:W4:Y:S01]  /*0080*/  LDCU UR38, c[0x0][0x2f8] ;  /* 0x00005f00ff2677ac */ /* 0x000f220008000800 */
[----:B0-----:R-:W-:Y:S02]  /*0090*/  IMAD.U32 R3, RZ, RZ, UR6 ;  /* 0x00000006ff037e24 */ /* 0x001fe4000f8e00ff */
[----:B------:R-:W-:Y:S01]  /*00a0*/  IMAD.U32 R5, RZ, RZ, UR7 ;  /* 0x00000007ff057e24 */ /* 0x000fe2000f8e00ff */
[----:B---3--:R-:W-:-:S04]  /*00b0*/  ISETP.NE.U32.AND P0, PT, RZ, UR48, PT ;  /* 0x00000030ff007c0c */ /* 0x008fc8000bf05070 */
[----:B------:R-:W-:Y:S01]  /*00c0*/  ISETP.NE.AND.EX P0, PT, RZ, UR49, PT, P0 ;  /* 0x00000031ff007c0c */ /* 0x000fe2000bf05300 */
[----:B-1----:R-:W-:Y:S01]  /*00d0*/  IMAD R28, R28, UR4, R29 ;  /* 0x000000041c1c7c24 */ /* 0x002fe2000f8e021d */
[----:B------:R-:W-:-:S04]  /*00e0*/  R2UR UR4, R1 ;  /* 0x00000000010472ca */ /* 0x000fc800000e0000 */
[----:B------:R-:W-:Y:S02]  /*00f0*/  ISETP.GE.U32.AND P1, PT, R28, R3, PT ;  /* 0x000000031c00720c */ /* 0x000fe40003f26070 */
[----:B------:R-:W-:-:S04]  /*0100*/  SHF.R.S32.HI R29, RZ, 0x1f, R28 ;  /* 0x0000001fff1d7819 */ /* 0x000fc8000001141c */
[----:B------:R-:W-:-:S03]  /*0110*/  ISETP.GE.U32.OR.EX P0, PT, R29, R5, !P0, P1 ;  /* 0x000000051d00720c */ /* 0x000fc60004706510 */
[----:B----4-:R-:W-:-:S04]  /*0120*/  UIADD3 UR38, UP0, UPT, UR4, UR38, URZ ;  /* 0x0000002604267290 */ /* 0x010fc8000ff1e0ff */
[----:B--2---:R-:W-:-:S06]  /*0130*/  UIADD3.X UR39, UPT, UPT, URZ, UR39, URZ, UP0, !UPT ;  /* 0x00000027ff277290 */ /* 0x004fcc00087fe4ff */
[----:B------:R-:W-:Y:S06]  /*0140*/  @P0 EXIT ;  /* 0x000000000000094d */ /* 0x000fec0003800000 */
[----:B------:R-:W0:Y:S01]  /*0150*/  LDCU.64 UR4, c[0x0][0x390] ;  /* 0x00007200ff0477ac */ /* 0x000e220008000a00 */
[----:B------:R-:W1:Y:S01]  /*0160*/  LDCU.64 UR36, c[0x0][0x358] ;  /* 0x00006b00ff2477ac */ /* 0x000e620008000a00 */
[----:B0-----:R-:W-:-:S04]  /*0170*/  UISETP.NE.U32.AND UP0, UPT, UR4, URZ, UPT ;  /* 0x000000ff0400728c */ /* 0x001fc8000bf05070 */
[----:B------:R-:W-:-:S09]  /*0180*/  UISETP.NE.AND.EX UP0, UPT, UR5, URZ, UPT, UP0 ;  /* 0x000000ff0500728c */ /* 0x000fd2000bf05300 */
[----:B-1----:R-:W-:Y:S05]  /*0190*/  BRA.U !UP0, `(.L_x_0) ;  /* 0x0000000908e07547 */ /* 0x002fea000b800000 */
[----:B------:R-:W-:-:S07]  /*01a0*/  CS2R R38, SRZ ;  /* 0x0000000000267805 */ /* 0x000fce000001ff00 */
.L_x_19:
[----:B------:R-:W0:Y:S01]  /*01b0*/  LDCU.64 UR8, c[0x0][0x398] ;  /* 0x00007300ff0877ac */ /* 0x000e220008000a00 */
[----:B------:R-:W1:Y:S01]  /*01c0*/  LDCU.128 UR4, c[0x0][0x3c0] ;  /* 0x00007800ff0477ac */ /* 0x000e620008000c00 */
[----:B0-----:R-:W-:Y:S02]  /*01d0*/  IMAD R0, R38, UR8, RZ ;  /* 0x0000000826007c24 */ /* 0x001fe4000f8e02ff */
[----:B------:R-:W-:-:S04]  /*01e0*/  IMAD.WIDE.U32 R2, R39, UR8, R28 ;  /* 0x0000000827027c25 */ /* 0x000fc8000f8e001c */
[----:B------:R-:W-:Y:S02]  /*01f0*/  IMAD R5, R39, UR9, R0 ;  /* 0x0000000927057c24 */ /* 0x000fe4000f8e0200 */
[----:B------:R-:W-:Y:S02]  /*0200*/  IMAD.SHL.U32 R26, R2, 0x8, RZ ;  /* 0x00000008021a7824 */ /* 0x000fe400078e00ff */
[----:B------:R-:W-:-:S03]  /*0210*/  IMAD.IADD R3, R3, 0x1, R5 ;  /* 0x0000000103037824 */ /* 0x000fc600078e0205 */
[----:B-1----:R-:W-:Y:S02]  /*0220*/  IADD3 R30, P0, PT, R26, UR6, RZ ;  /* 0x000000061a1e7c10 */ /* 0x002fe4000ff1e0ff */
[----:B------:R-:W-:Y:S02]  /*0230*/  SHF.L.U64.HI R2, R2, 0x3, R3 ;  /* 0x0000000302027819 */ /* 0x000fe40000010203 */
[----:B------:R-:W-:Y:S02]  /*0240*/  IADD3 R26, P1, PT, R26, UR4, RZ ;  /* 0x000000041a1a7c10 */ /* 0x000fe4000ff3e0ff */
[C---:B------:R-:W-:Y:S02]  /*0250*/  IADD3.X R31, PT, PT, R2.reuse, UR7, RZ, P0, !PT ;  /* 0x00000007021f7c10 */ /* 0x040fe400087fe4ff */
[----:B------:R-:W-:Y:S01]  /*0260*/  IADD3.X R27, PT, PT, R2, UR5, RZ, P1, !PT ;  /* 0x00000005021b7c10 */ /* 0x000fe20008ffe4ff */
[----:B------:R-:W0:Y:S03]  /*0270*/  LDCU.64 UR4, c[0x0][0x3d0] ;  /* 0x00007a00ff0477ac */ /* 0x000e260008000a00 */
[----:B------:R-:W5:Y:S04]  /*0280*/  LDG.E.64 R30, desc[UR36][R30.64] ;  /* 0x000000241e1e7981 */ /* 0x000f68000c1e1b00 */
[----:B------:R-:W5:Y:S01]  /*0290*/  LDG.E.64 R26, desc[UR36][R26.64] ;  /* 0x000000241a1a7981 */ /* 0x000f62000c1e1b00 */
[----:B------:R-:W-:Y:S01]  /*02a0*/  IADD3 R39, P0, PT, R39, 0x1, RZ ;  /* 0x0000000127277810 */ /* 0x000fe20007f1e0ff */
[----:B------:R-:W-:Y:S04]  /*02b0*/  BSSY.RECONVERGENT B6, `(.L_x_1) ;  /* 0x0000012000067945 */ /* 0x000fe80003800200 */
[----:B------:R-:W-:Y:S01]  /*02c0*/  IMAD.X R38, RZ, RZ, R38, P0 ;  /* 0x000000ffff267224 */ /* 0x000fe200000e0626 */
[----:B0-----:R-:W-:-:S04]  /*02d0*/  ISETP.GE.U32.AND P0, PT, R39, UR4, PT ;  /* 0x0000000427007c0c */ /* 0x001fc8000bf06070 */
[----:B------:R-:W-:Y:S02]  /*02e0*/  ISETP.GE.U32.AND.EX P1, PT, R38, UR5, PT, P0 ;  /* 0x0000000526007c0c */ /* 0x000fe4000bf26100 */
[----:B------:R-:W-:Y:S02]  /*02f0*/  ISETP.NE.AND P0, PT, R28, RZ, PT ;  /* 0x000000ff1c00720c */ /* 0x000fe40003f05270 */
[----:B------:R-:W-:-:S11]  /*0300*/  P2R R41, PR, RZ, 0x2 ;  /* 0x00000002ff297803 */ /* 0x000fd60000000000 */
[----:B------:R-:W-:Y:S05]  /*0310*/  @P0 BRA `(.L_x_2) ;  /* 0x00000000002c0947 */ /* 0x000fea0003800000 */
[----:B------:R-:W-:Y:S01]  /*0320*/  MOV R0, 0x0 ;  /* 0x0000000000007802 */ /* 0x000fe20000000f00 */
[----:B-----5:R0:W-:Y:S01]  /*0330*/  STL.64 [R1], R30 ;  /* 0x0000001e01007387 */ /* 0x0201e20000100a00 */
[----:B------:R-:W1:Y:S01]  /*0340*/  LDCU.64 UR4, c[0x4][0x28] ;  /* 0x01000500ff0477ac */ /* 0x000e620008000a00 */
[----:B------:R-:W-:Y:S01]  /*0350*/  IMAD.U32 R6, RZ, RZ, UR38 ;  /* 0x00000026ff067e24 */ /* 0x000fe2000f8e00ff */
[----:B------:R0:W2:Y:S01]  /*0360*/  LDC.64 R2, c[0x4][R0] ;  /* 0x0100000000027b82 */ /* 0x0000a20000000a00 */
[----:B------:R0:W-:Y:S01]  /*0370*/  STL.64 [R1+0x8], R26 ;  /* 0x0000081a01007387 */ /* 0x0001e20000100a00 */
[----:B------:R-:W-:Y:S02]  /*0380*/  IMAD.U32 R7, RZ, RZ, UR39 ;  /* 0x00000027ff077e24 */ /* 0x000fe4000f8e00ff */
[----:B-1----:R-:W-:Y:S02]  /*0390*/  IMAD.U32 R4, RZ, RZ, UR4 ;  /* 0x00000004ff047e24 */ /* 0x002fe4000f8e00ff */
[----:B0-----:R-:W-:-:S07]  /*03a0*/  IMAD.U32 R5, RZ, RZ, UR5 ;  /* 0x00000005ff057e24 */ /* 0x001fce000f8e00ff */
[----:B------:R-:W-:-:S07]  /*03b0*/  LEPC R20, `(.L_x_2) ;  /* 0x000000001014794e */ /* 0x000fce0000000000 */
[----:B--2---:R-:W-:Y:S05]  /*03c0*/  CALL.ABS.NOINC R2 ;  /* 0x0000000002007343 */ /* 0x004fea0003c00000 */
.L_x_2:
[----:B------:R-:W-:Y:S05]  /*03d0*/  BSYNC.RECONVERGENT B6 ;  /* 0x0000000000067941 */ /* 0x000fea0003800200 */
.L_x_1:
[----:B------:R-:W-:Y:S01]  /*03e0*/  BSSY B8, `(.L_x_3) ;  /* 0x0000090000087945 */ /* 0x000fe20003800000 */
[----:B------:R-:W-:-:S07]  /*03f0*/  CS2R R36, SRZ ;  /* 0x0000000000247805 */ /* 0x000fce000001ff00 */
.L_x_18:
[----:B------:R-:W0:Y:S01]  /*0400*/  LDCU.128 UR8, c[0x0][0x390] ;  /* 0x00007200ff0877ac */ /* 0x000e220008000c00 */
[----:B------:R-:W-:Y:S02]  /*0410*/  IMAD.MOV.U32 R2, RZ, RZ, R28 ;  /* 0x000000ffff027224 */ /* 0x000fe400078e001c */
[----:B------:R-:W-:Y:S01]  /*0420*/  IMAD.MOV.U32 R3, RZ, RZ, R29 ;  /* 0x000000ffff037224 */ /* 0x000fe200078e001d */
[----:B------:R-:W1:Y:S01]  /*0430*/  LDCU.128 UR4, c[0x0][0x380] ;  /* 0x00007000ff0477ac */ /* 0x000e620008000c00 */
[----:B0-----:R-:W-:Y:S02]  /*0440*/  IMAD R0, R36, UR10, RZ ;  /* 0x0000000a24007c24 */ /* 0x001fe4000f8e02ff */
[----:B------:R-:W-:-:S04]  /*0450*/  IMAD.WIDE.U32 R2, R37, UR10, R2 ;  /* 0x0000000a25027c25 */ /* 0x000fc8000f8e0002 */
[----:B------:R-:W-:Y:S02]  /*0460*/  IMAD R5, R37, UR11, R0 ;  /* 0x0000000b25057c24 */ /* 0x000fe4000f8e0200 */
[----:B------:R-:W-:Y:S02]  /*0470*/  IMAD.SHL.U32 R16, R2, 0x8, RZ ;  /* 0x0000000802107824 */ /* 0x000fe400078e00ff */
[----:B------:R-:W-:-:S03]  /*0480*/  IMAD.IADD R3, R3, 0x1, R5 ;  /* 0x0000000103037824 */ /* 0x000fc600078e0205 */
[----:B-1----:R-:W-:Y:S02]  /*0490*/  IADD3 R4, P0, PT, R16, UR4, RZ ;  /* 0x0000000410047c10 */ /* 0x002fe4000ff1e0ff */
[----:B------:R-:W-:-:S04]  /*04a0*/  SHF.L.U64.HI R0, R2, 0x3, R3 ;  /* 0x0000000302007819 */ /* 0x000fc80000010203 */
[----:B------:R-:W-:Y:S02]  /*04b0*/  IADD3.X R5, PT, PT, R0, UR5, RZ, P0, !PT ;  /* 0x0000000500057c10 */ /* 0x000fe400087fe4ff */
[----:B------:R-:W-:-:S03]  /*04c0*/  IADD3 R16, P0, PT, R16, UR6, RZ ;  /* 0x0000000610107c10 */ /* 0x000fc6000ff1e0ff */
[----:B------:R-:W2:Y:S01]  /*04d0*/  LDG.E.64 R2, desc[UR36][R4.64] ;  /* 0x0000002404027981 */ /* 0x000ea2000c1e1b00 */
[----:B------:R-:W-:-:S06]  /*04e0*/  IADD3.X R17, PT, PT, R0, UR7, RZ, P0, !PT ;  /* 0x0000000700117c10 */ /* 0x000fcc00087fe4ff */
[----:B-----5:R-:W5:Y:S01]  /*04f0*/  LDG.E.64 R16, desc[UR36][R16.64] ;  /* 0x0000002410107981 */ /* 0x020f62000c1e1b00 */
[----:B------:R-:W-:Y:S01]  /*0500*/  IADD3 R37, P1, PT, R37, 0x1, RZ ;  /* 0x0000000125257810 */ /* 0x000fe20007f3e0ff */
[----:B------:R-:W-:Y:S03]  /*0510*/  BSSY.RECONVERGENT B6, `(.L_x_4) ;  /* 0x000001c000067945 */ /* 0x000fe60003800200 */
[----:B------:R-:W-:Y:S01]  /*0520*/  ISETP.GE.U32.AND P0, PT, R37, UR8, PT ;  /* 0x0000000825007c0c */ /* 0x000fe2000bf06070 */
[----:B------:R-:W-:-:S05]  /*0530*/  IMAD.X R36, RZ, RZ, R36, P1 ;  /* 0x000000ffff247224 */ /* 0x000fca00008e0624 */
[----:B------:R-:W-:Y:S02]  /*0540*/  ISETP.GE.U32.AND.EX P1, PT, R36, UR9, PT, P0 ;  /* 0x0000000924007c0c */ /* 0x000fe4000bf26100 */
[----:B------:R-:W-:Y:S02]  /*0550*/  ISETP.NE.AND P0, PT, R28, RZ, PT ;  /* 0x000000ff1c00720c */ /* 0x000fe40003f05270 */
[----:B------:R-:W-:Y:S01]  /*0560*/  P2R R40, PR, RZ, 0x2 ;  /* 0x00000002ff287803 */ /* 0x000fe20000000000 */
[----:B--2---:R-:W-:-:S10]  /*0570*/  DMUL R18, R26, R2 ;  /* 0x000000021a127228 */ /* 0x004fd40000000000 */
[----:B------:R-:W-:Y:S05]  /*0580*/  @P0 BRA `(.L_x_5) ;  /* 0x0000000000500947 */ /* 0x000fea0003800000 */
[----:B------:R-:W-:Y:S01]  /*0590*/  MOV R22, 0x0 ;  /* 0x0000000000167802 */ /* 0x000fe20000000f00 */
[----:B------:R0:W-:Y:S01]  /*05a0*/  STL.64 [R1+0x8], R2 ;  /* 0x0000080201007387 */ /* 0x0001e20000100a00 */
[----:B------:R-:W1:Y:S01]  /*05b0*/  LDCU.64 UR4, c[0x4][0x30] ;  /* 0x01000600ff0477ac */ /* 0x000e620008000a00 */
[----:B------:R-:W-:Y:S01]  /*05c0*/  IMAD.U32 R6, RZ, RZ, UR38 ;  /* 0x00000026ff067e24 */ /* 0x000fe2000f8e00ff */
[----:B------:R0:W2:Y:S01]  /*05d0*/  LDC.64 R8, c[0x4][R22] ;  /* 0x0100000016087b82 */ /* 0x0000a20000000a00 */
[----:B-----5:R0:W-:Y:S01]  /*05e0*/  STL.64 [R1], R16 ;  /* 0x0000001001007387 */ /* 0x0201e20000100a00 */
[----:B------:R-:W-:Y:S02]  /*05f0*/  IMAD.U32 R7, RZ, RZ, UR39 ;  /* 0x00000027ff077e24 */ /* 0x000fe4000f8e00ff */
[----:B-1----:R-:W-:Y:S02]  /*0600*/  IMAD.U32 R4, RZ, RZ, UR4 ;  /* 0x00000004ff047e24 */ /* 0x002fe4000f8e00ff */
[----:B0-----:R-:W-:-:S07]  /*0610*/  IMAD.U32 R5, RZ, RZ, UR5 ;  /* 0x00000005ff057e24 */ /* 0x001fce000f8e00ff */
[----:B------:R-:W-:-:S07]  /*0620*/  LEPC R20, `(.L_x_6) ;  /* 0x000000001014794e */ /* 0x000fce0000000000 */
[----:B--2---:R-:W-:Y:S05]  /*0630*/  CALL.ABS.NOINC R8 ;  /* 0x0000000008007343 */ /* 0x004fea0003c00000 */
.L_x_6:
[----:B------:R0:W-:Y:S01]  /*0640*/  STL.64 [R1], R18 ;  /* 0x0000001201007387 */ /* 0x0001e20000100a00 */
[----:B------:R-:W1:Y:S01]  /*0650*/  LDC.64 R22, c[0x4][R22] ;  /* 0x0100000016167b82 */ /* 0x000e620000000a00 */
[----:B------:R-:W2:Y:S01]  /*0660*/  LDCU.64 UR4, c[0x4][0x38] ;  /* 0x01000700ff0477ac */ /* 0x000ea20008000a00 */
[----:B------:R-:W-:Y:S02]  /*0670*/  IMAD.U32 R6, RZ, RZ, UR38 ;  /* 0x00000026ff067e24 */ /* 0x000fe4000f8e00ff */
[----:B------:R-:W-:Y:S02]  /*0680*/  IMAD.U32 R7, RZ, RZ, UR39 ;  /* 0x00000027ff077e24 */ /* 0x000fe4000f8e00ff */
[----:B--2---:R-:W-:Y:S02]  /*0690*/  IMAD.U32 R4, RZ, RZ, UR4 ;  /* 0x00000004ff047e24 */ /* 0x004fe4000f8e00ff */
[----:B0-----:R-:W-:-:S07]  /*06a0*/  IMAD.U32 R5, RZ, RZ, UR5 ;  /* 0x00000005ff057e24 */ /* 0x001fce000f8e00ff */
[----:B------:R-:W-:-:S07]  /*06b0*/  LEPC R20, `(.L_x_5) ;  /* 0x000000001014794e */ /* 0x000fce0000000000 */
[----:B-1----:R-:W-:Y:S05]  /*06c0*/  CALL.ABS.NOINC R22 ;  /* 0x0000000016007343 */ /* 0x002fea0003c00000 */
.L_x_5:
[----:B------:R-:W-:Y:S05]  /*06d0*/  BSYNC.RECONVERGENT B6 ;  /* 0x0000000000067941 */ /* 0x000fea0003800200 */
.L_x_4:
[----:B------:R-:W-:Y:S01]  /*06e0*/  BSSY B7, `(.L_x_7) ;  /* 0x000005d000077945 */ /* 0x000fe20003800000 */
[----:B------:R-:W-:-:S07]  /*06f0*/  CS2R R34, SRZ ;  /* 0x0000000000227805 */ /* 0x000fce000001ff00 */
.L_x_17:
[----:B------:R-:W0:Y:S01]  /*0700*/  LDCU.64 UR4, c[0x0][0x398] ;  /* 0x00007300ff0477ac */ /* 0x000e220008000a00 */
[----:B------:R-:W1:Y:S01]  /*0710*/  LDCU.64 UR6, c[0x0][0x3c8] ;  /* 0x00007900ff0677ac */ /* 0x000e620008000a00 */
[----:B0-----:R-:W-:Y:S02]  /*0720*/  IMAD R0, R34, UR4, RZ ;  /* 0x0000000422007c24 */ /* 0x001fe4000f8e02ff */
[----:B-----5:R-:W-:-:S04]  /*0730*/  IMAD.WIDE.U32 R2, R35, UR4, R16 ;  /* 0x0000000423027c25 */ /* 0x020fc8000f8e0010 */
[----:B------:R-:W-:Y:S02]  /*0740*/  IMAD R5, R35, UR5, R0 ;  /* 0x0000000523057c24 */ /* 0x000fe4000f8e0200 */
[----:B------:R-:W-:Y:S02]  /*0750*/  IMAD.SHL.U32 R24, R2, 0x8, RZ ;  /* 0x0000000802187824 */ /* 0x000fe400078e00ff */
[----:B------:R-:W-:-:S03]  /*0760*/  IMAD.IADD R3, R3, 0x1, R5 ;  /* 0x0000000103037824 */ /* 0x000fc600078e0205 */
[----:B-1----:R-:W-:Y:S02]  /*0770*/  IADD3 R22, P0, PT, R24, UR6, RZ ;  /* 0x0000000618167c10 */ /* 0x002fe4000ff1e0ff */
[----:B------:R-:W-:-:S04]  /*0780*/  SHF.L.U64.HI R3, R2, 0x3, R3 ;  /* 0x0000000302037819 */ /* 0x000fc80000010203 */
[----:B------:R-:W-:-:S06]  /*0790*/  IADD3.X R23, PT, PT, R3, UR7, RZ, P0, !PT ;  /* 0x0000000703177c10 */ /* 0x000fcc00087fe4ff */
[----:B------:R-:W2:Y:S02]  /*07a0*/  LDG.E.64 R22, desc[UR36][R22.64] ;  /* 0x0000002416167981 */ /* 0x000ea4000c1e1b00 */
[----:B--2---:R-:W-:-:S04]  /*07b0*/  ISETP.GE.U32.AND P0, PT, R22, UR4, PT ;  /* 0x0000000416007c0c */ /* 0x004fc8000bf06070 */
[----:B------:R-:W-:-:S13]  /*07c0*/  ISETP.GE.U32.AND.EX P0, PT, R23, UR5, PT, P0 ;  /* 0x0000000517007c0c */ /* 0x000fda000bf06100 */
[----:B------:R-:W-:Y:S05]  /*07d0*/  @P0 BRA `(.L_x_8) ;  /* 0x0000000400340947 */ /* 0x000fea0003800000 */
[----:B------:R-:W0:Y:S02]  /*07e0*/  LDCU.64 UR4, c[0x0][0x3c0] ;  /* 0x00007800ff0477ac */ /* 0x000e240008000a00 */
[----:B0-----:R-:W-:-:S04]  /*07f0*/  IADD3 R24, P0, PT, R24, UR4, RZ ;  /* 0x0000000418187c10 */ /* 0x001fc8000ff1e0ff */
[----:B------:R-:W-:-:S06]  /*0800*/  IADD3.X R25, PT, PT, R3, UR5, RZ, P0, !PT ;  /* 0x0000000503197c10 */ /* 0x000fcc00087fe4ff */
[----:B------:R-:W2:Y:S01]  /*0810*/  LDG.E.64 R24, desc[UR36][R24.64] ;  /* 0x0000002418187981 */ /* 0x000ea2000c1e1b00 */
[----:B------:R-:W-:Y:S01]  /*0820*/  ISETP.NE.AND P0, PT, R28, RZ, PT ;  /* 0x000000ff1c00720c */ /* 0x000fe20003f05270 */
[----:B------:R-:W-:-:S12]  /*0830*/  BSSY.RECONVERGENT B6, `(.L_x_9) ;  /* 0x000001a000067945 */ /* 0x000fd80003800200 */
[----:B--2---:R-:W-:Y:S01]  /*0840*/  @P0 DMUL R32, R18, R24 ;  /* 0x0000001812200228 */ /* 0x004fe20000000000 */
[----:B------:R-:W-:Y:S10]  /*0850*/  @P0 BRA `(.L_x_10) ;  /* 0x00000000005c0947 */ /* 0x000ff40003800000 */
[----:B------:R-:W-:Y:S01]  /*0860*/  MOV R42, 0x0 ;  /* 0x00000000002a7802 */ /* 0x000fe20000000f00 */
[----:B------:R0:W-:Y:S01]  /*0870*/  STL.64 [R1], R22 ;  /* 0x0000001601007387 */ /* 0x0001e20000100a00 */
        /* <DEDUP_REMOVED lines=9> */
.L_x_11:
[----:B------:R-:W-:Y:S01]  /*0910*/  DMUL R32, R18, R24 ;  /* 0x0000001812207228 */ /* 0x000fe20000000000 */
[----:B------:R0:W-:Y:S01]  /*0920*/  STL.64 [R1], R30 ;  /* 0x0000001e01007387 */ /* 0x0001e20000100a00 */
[----:B------:R0:W1:Y:S01]  /*0930*/  LDC.64 R2, c[0x4][R42] ;  /* 0x010000002a027b82 */ /* 0x0000620000000a00 */
[----:B------:R-:W2:Y:S01]  /*0940*/  LDCU.64 UR4, c[0x4][0x48] ;  /* 0x01000900ff0477ac */ /* 0x000ea20008000a00 */
[----:B------:R-:W-:Y:S01]  /*0950*/  IMAD.U32 R6, RZ, RZ, UR38 ;  /* 0x00000026ff067e24 */ /* 0x000fe2000f8e00ff */
[----:B------:R0:W-:Y:S01]  /*0960*/  STL.64 [R1+0x8], R22 ;  /* 0x0000081601007387 */ /* 0x0001e20000100a00 */
[----:B------:R-:W-:-:S03]  /*0970*/  IMAD.U32 R7, RZ, RZ, UR39 ;  /* 0x00000027ff077e24 */ /* 0x000fc6000f8e00ff */
[----:B------:R0:W-:Y:S01]  /*0980*/  STL.64 [R1+0x10], R32 ;  /* 0x0000102001007387 */ /* 0x0001e20000100a00 */
[----:B--2---:R-:W-:Y:S02]  /*0990*/  IMAD.U32 R4, RZ, RZ, UR4 ;  /* 0x00000004ff047e24 */ /* 0x004fe4000f8e00ff */
[----:B0-----:R-:W-:-:S07]  /*09a0*/  IMAD.U32 R5, RZ, RZ, UR5 ;  /* 0x00000005ff057e24 */ /* 0x001fce000f8e00ff */
[----:B------:R-:W-:-:S07]  /*09b0*/  LEPC R20, `(.L_x_10) ;  /* 0x000000001014794e */ /* 0x000fce0000000000 */
[----:B-1----:R-:W-:Y:S05]  /*09c0*/  CALL.ABS.NOINC R2 ;  /* 0x0000000002007343 */ /* 0x002fea0003c00000 */
.L_x_10:
[----:B------:R-:W-:Y:S05]  /*09d0*/  BSYNC.RECONVERGENT B6 ;  /* 0x0000000000067941 */ /* 0x000fea0003800200 */
.L_x_9:
[----:B------:R-:W0:Y:S01]  /*09e0*/  LDCU.64 UR4, c[0x0][0x3b0] ;  /* 0x00007600ff0477ac */ /* 0x000e220008000a00 */
[----:B------:R-:W-:Y:S01]  /*09f0*/  BSSY B0, `(.L_x_12) ;  /* 0x0000025000007945 */ /* 0x000fe20003800000 */
[----:B0-----:R-:W-:-:S04]  /*0a00*/  ISETP.NE.U32.AND P0, PT, RZ, UR4, PT ;  /* 0x00000004ff007c0c */ /* 0x001fc8000bf05070 */
[----:B------:R-:W-:-:S13]  /*0a10*/  ISETP.NE.AND.EX P0, PT, RZ, UR5, PT, P0 ;  /* 0x00000005ff007c0c */ /* 0x000fda000bf05300 */
[----:B------:R-:W-:-:S14]  /*0a20*/  DSETP.EQ.OR P0, PT, R32, RZ, !P0 ;  /* 0x000000ff2000722a */ /* 0x000fdc0004702400 */
[----:B------:R-:W-:Y:S05]  /*0a30*/  @P0 BRA `(.L_x_13) ;  /* 0x0000000000800947 */ /* 0x000fea0003800000 */
[----:B------:R-:W-:Y:S02]  /*0a40*/  IMAD.MOV.U32 R5, RZ, RZ, RZ ;  /* 0x000000ffff057224 */ /* 0x000fe400078e00ff */
[----:B------:R-:W-:-:S07]  /*0a50*/  IMAD.MOV.U32 R0, RZ, RZ, RZ ;  /* 0x000000ffff007224 */ /* 0x000fce00078e00ff */
.L_x_16:
[----:B------:R-:W-:Y:S05]  /*0a60*/  YIELD ;  /* 0x0000000000007946 */ /* 0x000fea0003800000 */
[----:B------:R-:W0:Y:S01]  /*0a70*/  LDCU.64 UR4, c[0x0][0x3b8] ;  /* 0x00007700ff0477ac */ /* 0x000e220008000a00 */
[----:B------:R-:W1:Y:S01]  /*0a80*/  LDCU.64 UR6, c[0x0][0x3a8] ;  /* 0x00007500ff0677ac */ /* 0x000e620008000a00 */
[----:B0-----:R-:W-:-:S04]  /*0a90*/  IMAD R2, R0, UR4, RZ ;  /* 0x0000000400027c24 */ /* 0x001fc8000f8e02ff */
[C---:B------:R-:W-:Y:S02]  /*0aa0*/  IMAD R7, R5.reuse, UR5, R2 ;  /* 0x0000000505077c24 */ /* 0x040fe4000f8e0202 */
[----:B------:R-:W-:-:S04]  /*0ab0*/  IMAD.WIDE.U32 R2, R5, UR4, R30 ;  /* 0x0000000405027c25 */ /* 0x000fc8000f8e001e */
[----:B------:R-:W-:Y:S02]  /*0ac0*/  IMAD.IADD R3, R3, 0x1, R7 ;  /* 0x0000000103037824 */ /* 0x000fe400078e0207 */
[----:B------:R-:W-:-:S03]  /*0ad0*/  IMAD.SHL.U32 R6, R2, 0x8, RZ ;  /* 0x0000000802067824 */ /* 0x000fc600078e00ff */
[----:B------:R-:W-:Y:S02]  /*0ae0*/  SHF.L.U64.HI R4, R2, 0x3, R3 ;  /* 0x0000000302047819 */ /* 0x000fe40000010203 */
[----:B-1----:R-:W-:-:S04]  /*0af0*/  IADD3 R2, P0, PT, R6, UR6, RZ ;  /* 0x0000000606027c10 */ /* 0x002fc8000ff1e0ff */
[----:B------:R-:W-:-:S06]  /*0b00*/  IADD3.X R3, PT, PT, R4, UR7, RZ, P0, !PT ;  /* 0x0000000704037c10 */ /* 0x000fcc00087fe4ff */
[----:B------:R-:W2:Y:S01]  /*0b10*/  LDG.E.64 R2, desc[UR36][R2.64] ;  /* 0x0000002402027981 */ /* 0x000ea2000c1e1b00 */
[----:B------:R-:W-:Y:S01]  /*0b20*/  BSSY.RECONVERGENT B1, `(.L_x_14) ;  /* 0x000000b000017945 */ /* 0x000fe20003800200 */
[----:B--2---:R-:W-:-:S04]  /*0b30*/  ISETP.NE.U32.AND P0, PT, R2, R22, PT ;  /* 0x000000160200720c */ /* 0x004fc80003f05070 */
[----:B------:R-:W-:-:S13]  /*0b40*/  ISETP.NE.AND.EX P0, PT, R3, R23, PT, P0 ;  /* 0x000000170300720c */ /* 0x000fda0003f05300 */
[----:B------:R-:W-:Y:S05]  /*0b50*/  @P0 BRA `(.L_x_15) ;  /* 0x00000000001c0947 */ /* 0x000fea0003800000 */
[----:B------:R-:W0:Y:S02]  /*0b60*/  LDCU.64 UR4, c[0x0][0x3a0] ;  /* 0x00007400ff0477ac */ /* 0x000e240008000a00 */
[----:B0-----:R-:W-:-:S04]  /*0b70*/  IADD3 R2, P0, PT, R6, UR4, RZ ;  /* 0x0000000406027c10 */ /* 0x001fc8000ff1e0ff */
[----:B------:R-:W-:Y:S01]  /*0b80*/  IADD3.X R3, PT, PT, R4, UR5, RZ, P0, !PT ;  /* 0x0000000504037c10 */ /* 0x000fe200087fe4ff */
[----:B------:R-:W0:Y:S04]  /*0b90*/  LDCU.64 UR4, c[0x0][0x3b0] ;  /* 0x00007600ff0477ac */ /* 0x000e280008000a00 */
[----:B------:R1:W-:Y:S01]  /*0ba0*/  REDG.E.ADD.F64.RN.STRONG.GPU desc[UR36][R2.64], R32 ;  /* 0x00000020020079a6 */ /* 0x0003e2000c12ff24 */
[----:B0-----:R-:W-:Y:S02]  /*0bb0*/  IMAD.U32 R5, RZ, RZ, UR4 ;  /* 0x00000004ff057e24 */ /* 0x001fe4000f8e00ff */
[----:B-1----:R-:W-:-:S07]  /*0bc0*/  IMAD.U32 R0, RZ, RZ, UR5 ;  /* 0x00000005ff007e24 */ /* 0x002fce000f8e00ff */
.L_x_15:
[----:B------:R-:W-:Y:S05]  /*0bd0*/  BSYNC.RECONVERGENT B1 ;  /* 0x0000000000017941 */ /* 0x000fea0003800200 */
.L_x_14:
[----:B------:R-:W0:Y:S01]  /*0be0*/  LDCU.64 UR4, c[0x0][0x3b0] ;  /* 0x00007600ff0477ac */ /* 0x000e220008000a00 */
[----:B------:R-:W-:-:S05]  /*0bf0*/  IADD3 R5, P0, PT, R5, 0x1, RZ ;  /* 0x0000000105057810 */ /* 0x000fca0007f1e0ff */
[----:B------:R-:W-:Y:S01]  /*0c00*/  IMAD.X R0, RZ, RZ, R0, P0 ;  /* 0x000000ffff007224 */ /* 0x000fe200000e0600 */
[----:B0-----:R-:W-:-:S04]  /*0c10*/  ISETP.GE.U32.AND P0, PT, R5, UR4, PT ;  /* 0x0000000405007c0c */ /* 0x001fc8000bf06070 */
[----:B------:R-:W-:-:S13]  /*0c20*/  ISETP.GE.U32.AND.EX P0, PT, R0, UR5, PT, P0 ;  /* 0x0000000500007c0c */ /* 0x000fda000bf06100 */
[----:B------:R-:W-:Y:S05]  /*0c30*/  @!P0 BRA `(.L_x_16) ;  /* 0xfffffffc00888947 */ /* 0x000fea000383ffff */
.L_x_13:
[----:B------:R-:W-:Y:S05]  /*0c40*/  BSYNC B0 ;  /* 0x0000000000007941 */ /* 0x000fea0003800000 */
.L_x_12:
[----:B------:R-:W0:Y:S01]  /*0c50*/  LDCU.64 UR4, c[0x0][0x3d0] ;  /* 0x00007a00ff0477ac */ /* 0x000e220008000a00 */
[----:B------:R-:W-:-:S05]  /*0c60*/  IADD3 R35, P0, PT, R35, 0x1, RZ ;  /* 0x0000000123237810 */ /* 0x000fca0007f1e0ff */
[----:B------:R-:W-:Y:S01]  /*0c70*/  IMAD.X R34, RZ, RZ, R34, P0 ;  /* 0x000000ffff227224 */ /* 0x000fe200000e0622 */
[----:B0-----:R-:W-:-:S04]  /*0c80*/  ISETP.GE.U32.AND P0, PT, R35, UR4, PT ;  /* 0x0000000423007c0c */ /* 0x001fc8000bf06070 */
[----:B------:R-:W-:-:S13]  /*0c90*/  ISETP.GE.U32.AND.EX P0, PT, R34, UR5, PT, P0 ;  /* 0x0000000522007c0c */ /* 0x000fda000bf06100 */
[----:B------:R-:W-:Y:S05]  /*0ca0*/  @!P0 BRA `(.L_x_17) ;  /* 0xfffffff800948947 */ /* 0x000fea000383ffff */
.L_x_8:
[----:B------:R-:W-:Y:S05]  /*0cb0*/  BSYNC B7 ;  /* 0x0000000000077941 */ /* 0x000fea0003800000 */
.L_x_7:
[----:B------:R-:W-:-:S13]  /*0cc0*/  ISETP.NE.AND P0, PT, R40, RZ, PT ;  /* 0x000000ff2800720c */ /* 0x000fda0003f05270 */
[----:B------:R-:W-:Y:S05]  /*0cd0*/  @!P0 BRA `(.L_x_18) ;  /* 0xfffffff400c88947 */ /* 0x000fea000383ffff */
[----:B------:R-:W-:Y:S05]  /*0ce0*/  BSYNC B8 ;  /* 0x0000000000087941 */ /* 0x000fea0003800000 */
.L_x_3:
[----:B------:R-:W-:-:S13]  /*0cf0*/  ISETP.NE.AND P0, PT, R41, RZ, PT ;  /* 0x000000ff2900720c */ /* 0x000fda0003f05270 */
[----:B------:R-:W-:Y:S05]  /*0d00*/  @!P0 BRA `(.L_x_19) ;  /* 0xfffffff400288947 */ /* 0x000fea000383ffff */
[----:B------:R-:W-:Y:S05]  /*0d10*/  EXIT ;  /* 0x000000000000794d */ /* 0x000fea0003800000 */
.L_x_0:
[----:B------:R-:W-:Y:S01]  /*0d20*/  UIADD3 UR4, UP0, UPT, UR48, -0x1, URZ ;  /* 0xffffffff30047890 */ /* 0x000fe2000ff1e0ff */
[----:B------:R-:W-:-:S03]  /*0d30*/  CS2R R40, SRZ ;  /* 0x0000000000287805 */ /* 0x000fc6000001ff00 */
[----:B------:R-:W-:Y:S02]  /*0d40*/  UIADD3.X UR49, UPT, UPT, UR49, -0x1, URZ, UP0, !UPT ;  /* 0xffffffff31317890 */ /* 0x000fe400087fe4ff */
[----:B------:R-:W-:-:S04]  /*0d50*/  UISETP.GE.U32.AND UP0, UPT, UR4, 0x7, UPT ;  /* 0x000000070400788c */ /* 0x000fc8000bf06070 */
[----:B------:R-:W-:-:S09]  /*0d60*/  UISETP.GE.U32.AND.EX UP0, UPT, UR49, URZ, UPT, UP0 ;  /* 0x000000ff3100728c */ /* 0x000fd2000bf06100 */
[----:B------:R-:W-:Y:S05]  /*0d70*/  BRA.U !UP0, `(.L_x_20) ;  /* 0x0000000d08807547 */ /* 0x000fea000b800000 */
[----:B------:R-:W0:Y:S01]  /*0d80*/  LDCU.128 UR4, c[0x0][0x3c0] ;  /* 0x00007800ff0477ac */ /* 0x000e220008000c00 */
[C---:B------:R-:W-:Y:S01]  /*0d90*/  R2UR UR41, R3.reuse ;  /* 0x00000000032972ca */ /* 0x040fe200000e0000 */
[----:B------:R-:W1:Y:S01]  /*0da0*/  LDC.64 R18, c[0x0][0x3c0] ;  /* 0x0000f000ff127b82 */ /* 0x000e620000000a00 */
[----:B------:R-:W-:Y:S01]  /*0db0*/  SHF.L.U64.HI R0, R3, 0x5, R5 ;  /* 0x0000000503007819 */ /* 0x000fe20000010205 */
[C---:B------:R-:W-:Y:S01]  /*0dc0*/  IMAD R33, R5.reuse, 0x28, RZ ;  /* 0x0000002805217824 */ /* 0x040fe200078e02ff */
[----:B------:R-:W-:Y:S01]  /*0dd0*/  BSSY.RECONVERGENT B8, `(.L_x_20) ;  /* 0x00000da000087945 */ /* 0x000fe20003800200 */
[----:B------:R-:W-:Y:S01]  /*0de0*/  IMAD R31, R5, 0x38, RZ ;  /* 0x00000038051f7824 */ /* 0x000fe200078e02ff */
[----:B------:R-:W-:Y:S01]  /*0df0*/  R2UR UR43, R0 ;  /* 0x00000000002b72ca */ /* 0x000fe200000e0000 */
[C---:B------:R-:W-:Y:S01]  /*0e00*/  IMAD.SHL.U32 R39, R28.reuse, 0x8, RZ ;  /* 0x000000081c277824 */ /* 0x040fe200078e00ff */
[----:B------:R-:W-:Y:S01]  /*0e10*/  SHF.L.U64.HI R38, R28, 0x3, R29 ;  /* 0x000000031c267819 */ /* 0x000fe2000001021d */
[----:B------:R-:W2:Y:S01]  /*0e20*/  LDC.64 R26, c[0x0][0x3c8] ;  /* 0x0000f200ff1a7b82 */ /* 0x000ea20000000a00 */
[----:B------:R-:W3:Y:S03]  /*0e30*/  LDCU.64 UR50, c[0x0][0x398] ;  /* 0x00007300ff3277ac */ /* 0x000ee60008000a00 */
[----:B------:R-:W-:Y:S01]  /*0e40*/  USHF.L.U32 UR41, UR41, 0x5, URZ ;  /* 0x0000000529297899 */ /* 0x000fe200080006ff */
[----:B------:R-:W4:Y:S03]  /*0e50*/  LDCU.128 UR44, c[0x0][0x3c0] ;  /* 0x00007800ff2c77ac */ /* 0x000f260008000c00 */
[----:B0-----:R-:W-:-:S02]  /*0e60*/  UIADD3 UR40, UP0, UPT, UR41, UR4, URZ ;  /* 0x0000000429287290 */ /* 0x001fc4000ff1e0ff */
[----:B------:R-:W-:Y:S01]  /*0e70*/  UIADD3 UR41, UP1, UPT, UR41, UR6, URZ ;  /* 0x0000000629297290 */ /* 0x000fe2000ff3e0ff */
[----:B------:R-:W0:Y:S01]  /*0e80*/  LDCU UR6, c[0x0][0x3d4] ;  /* 0x00007a80ff0677ac */ /* 0x000e220008000800 */
[----:B-1----:R-:W-:Y:S01]  /*0e90*/  IMAD.WIDE.U32 R16, R3, 0x28, R18 ;  /* 0x0000002803107825 */ /* 0x002fe200078e0012 */
[----:B------:R-:W-:-:S03]  /*0ea0*/  ULOP3.LUT UR4, UR48, 0xfffffff8, URZ, 0xc0, !UPT ;  /* 0xfffffff830047892 */ /* 0x000fc6000f8ec0ff */
[C---:B------:R-:W-:Y:S01]  /*0eb0*/  IMAD.WIDE.U32 R18, R3.reuse, 0x38, R18 ;  /* 0x0000003803127825 */ /* 0x040fe200078e0012 */
[----:B------:R-:W-:Y:S02]  /*0ec0*/  UIADD3.X UR42, UPT, UPT, UR43, UR5, URZ, UP0, !UPT ;  /* 0x000000052b2a7290 */ /* 0x000fe400087fe4ff */
[----:B------:R-:W-:Y:S01]  /*0ed0*/  UIADD3.X UR43, UPT, UPT, UR43, UR7, URZ, UP1, !UPT ;  /* 0x000000072b2b7290 */ /* 0x000fe20008ffe4ff */
[----:B--2---:R-:W-:-:S04]  /*0ee0*/  IMAD.WIDE.U32 R22, R3, 0x28, R26 ;  /* 0x0000002803167825 */ /* 0x004fc800078e001a */
[----:B------:R-:W-:-:S04]  /*0ef0*/  IMAD.WIDE.U32 R24, R3, 0x30, R26 ;  /* 0x0000003003187825 */ /* 0x000fc800078e001a */
[----:B------:R-:W-:-:S04]  /*0f00*/  IMAD.WIDE.U32 R26, R3, 0x38, R26 ;  /* 0x00000038031a7825 */ /* 0x000fc800078e001a */
[----:B------:R-:W-:Y:S02]  /*0f10*/  IMAD R3, R5, 0x30, RZ ;  /* 0x0000003005037824 */ /* 0x000fe400078e02ff */
[----:B------:R-:W-:Y:S02]  /*0f20*/  IMAD.IADD R35, R17, 0x1, R33 ;  /* 0x0000000111237824 */ /* 0x000fe400078e0221 */
[----:B------:R-:W-:Y:S02]  /*0f30*/  IMAD.IADD R34, R19, 0x1, R31 ;  /* 0x0000000113227824 */ /* 0x000fe400078e021f */
[----:B------:R-:W-:Y:S02]  /*0f40*/  IMAD.U32 R41, RZ, RZ, UR4 ;  /* 0x00000004ff297e24 */ /* 0x000fe4000f8e00ff */
[----:B0-----:R-:W-:Y:S02]  /*0f50*/  IMAD.U32 R40, RZ, RZ, UR6 ;  /* 0x00000006ff287e24 */ /* 0x001fe4000f8e00ff */
[----:B------:R-:W-:-:S02]  /*0f60*/  IMAD.U32 R37, RZ, RZ, UR4 ;  /* 0x00000004ff257e24 */ /* 0x000fc4000f8e00ff */
[----:B------:R-:W-:Y:S02]  /*0f70*/  IMAD.U32 R36, RZ, RZ, UR6 ;  /* 0x00000006ff247e24 */ /* 0x000fe4000f8e00ff */
[----:B------:R-:W-:Y:S02]  /*0f80*/  IMAD.IADD R33, R33, 0x1, R23 ;  /* 0x0000000121217824 */ /* 0x000fe400078e0217 */
[----:B------:R-:W-:Y:S02]  /*0f90*/  IMAD.IADD R32, R25, 0x1, R3 ;  /* 0x0000000119207824 */ /* 0x000fe400078e0203 */
[----:B---34-:R-:W-:-:S07]  /*0fa0*/  IMAD.IADD R31, R31, 0x1, R27 ;  /* 0x000000011f1f7824 */ /* 0x018fce00078e021b */
.L_x_32:
[----:B------:R-:W-:Y:S01]  /*0fb0*/  ISETP.NE.AND P1, PT, R28, RZ, PT ;  /* 0x000000ff1c00720c */ /* 0x000fe20003f25270 */
[----:B------:R-:W-:Y:S01]  /*0fc0*/  BSSY.RECONVERGENT B6, `(.L_x_21) ;  /* 0x000002e000067945 */ /* 0x000fe20003800200 */
[----:B------:R-:W-:Y:S02]  /*0fd0*/  IADD3 R37, P0, PT, R37, -0x8, RZ ;  /* 0xfffffff825257810 */ /* 0x000fe40007f1e0ff */
[----:B------:R-:W-:Y:S02]  /*0fe0*/  P2R R30, PR, RZ, 0x2 ;  /* 0x00000002ff1e7803 */ /* 0x000fe40000000000 */
[----:B------:R-:W-:Y:S02]  /*0ff0*/  IADD3.X R36, PT, PT, R36, -0x1, RZ, P0, !PT ;  /* 0xffffffff24247810 */ /* 0x000fe400007fe4ff */
[----:B------:R-:W-:-:S04]  /*1000*/  ISETP.NE.U32.AND P0, PT, R37, RZ, PT ;  /* 0x000000ff2500720c */ /* 0x000fc80003f05070 */
[----:B------:R-:W-:-:S04]  /*1010*/  ISETP.NE.AND.EX P0, PT, R36, RZ, PT, P0 ;  /* 0x000000ff2400720c */ /* 0x000fc80003f05300 */
[----:B------:R-:W-:Y:S01]  /*1020*/  P2R R42, PR, RZ, 0x1 ;  /* 0x00000001ff2a7803 */ /* 0x000fe20000000000 */
[----:B------:R-:W-:Y:S08]  /*1030*/  @P1 BRA `(.L_x_22) ;  /* 0x0000000000981947 */ /* 0x000ff00003800000 */
[C---:B------:R-:W-:Y:S01]  /*1040*/  IADD3 R8, P0, PT, R39.reuse, UR44, RZ ;  /* 0x0000002c27087c10 */ /* 0x040fe2000ff1e0ff */
[----:B------:R-:W0:Y:S03]  /*1050*/  LDCU.64 UR4, c[0x4][0x28] ;  /* 0x01000500ff0477ac */ /* 0x000e260008000a00 */
[----:B------:R-:W-:Y:S02]  /*1060*/  IADD3.X R9, PT, PT, R38, UR45, RZ, P0, !PT ;  /* 0x0000002d26097c10 */ /* 0x000fe400087fe4ff */
[----:B------:R-:W-:-:S04]  /*1070*/  IADD3 R10, P0, PT, R39, UR46, RZ ;  /* 0x0000002e270a7c10 */ /* 0x000fc8000ff1e0ff */
[----:B------:R-:W-:Y:S01]  /*1080*/  IADD3.X R11, PT, PT, R38, UR47, RZ, P0, !PT ;  /* 0x0000002f260b7c10 */ /* 0x000fe200087fe4ff */
[----:B------:R-:W2:Y:S05]  /*1090*/  LDG.E.64 R8, desc[UR36][R8.64] ;  /* 0x0000002408087981 */ /* 0x000eaa000c1e1b00 */
[----:B------:R-:W3:Y:S01]  /*10a0*/  LDG.E.64 R10, desc[UR36][R10.64] ;  /* 0x000000240a0a7981 */ /* 0x000ee2000c1e1b00 */
[----:B------:R-:W-:Y:S01]  /*10b0*/  MOV R2, 0x0 ;  /* 0x0000000000027802 */ /* 0x000fe20000000f00 */
[----:B------:R-:W-:Y:S02]  /*10c0*/  IMAD.U32 R6, RZ, RZ, UR38 ;  /* 0x00000026ff067e24 */ /* 0x000fe4000f8e00ff */
[----:B0-----:R-:W-:-:S02]  /*10d0*/  IMAD.U32 R4, RZ, RZ, UR4 ;  /* 0x00000004ff047e24 */ /* 0x001fc4000f8e00ff */
[----:B------:R-:W-:Y:S01]  /*10e0*/  IMAD.U32 R5, RZ, RZ, UR5 ;  /* 0x00000005ff057e24 */ /* 0x000fe2000f8e00ff */
[----:B------:R-:W0:Y:S01]  /*10f0*/  LDC.64 R2, c[0x4][R2] ;  /* 0x0100000002027b82 */ /* 0x000e220000000a00 */
[----:B------:R-:W-:Y:S01]  /*1100*/  IMAD.U32 R7, RZ, RZ, UR39 ;  /* 0x00000027ff077e24 */ /* 0x000fe2000f8e00ff */
[----:B--2---:R1:W-:Y:S04]  /*1110*/  STL.64 [R1+0x8], R8 ;  /* 0x0000080801007387 */ /* 0x0043e80000100a00 */
[----:B0--3--:R1:W-:Y:S02]  /*1120*/  STL.64 [R1], R10 ;  /* 0x0000000a01007387 */ /* 0x0093e40000100a00 */
[----:B------:R-:W-:-:S07]  /*1130*/  LEPC R20, `(.L_x_23) ;  /* 0x000000001014794e */ /* 0x000fce0000000000 */
[----:B-1----:R-:W-:Y:S05]  /*1140*/  CALL.ABS.NOINC R2 ;  /* 0x0000000002007343 */ /* 0x002fea0003c00000 */
.L_x_23:
[----:B------:R-:W0:Y:S01]  /*1150*/  LDC.64 R2, c[0x0][0x3c0] ;  /* 0x0000f000ff027b82 */ /* 0x000e220000000a00 */
[----:B------:R-:W-:Y:S02]  /*1160*/  USHF.L.U32 UR4, UR50, 0x3, URZ ;  /* 0x0000000332047899 */ /* 0x000fe400080006ff */
[----:B------:R-:W-:-:S05]  /*1170*/  USHF.L.U64.HI UR5, UR50, 0x3, UR51 ;  /* 0x0000000332057899 */ /* 0x000fca0008010233 */
[----:B------:R-:W1:Y:S01]  /*1180*/  LDC.64 R8, c[0x0][0x3c8] ;  /* 0x0000f200ff087b82 */ /* 0x000e620000000a00 */
[----:B0-----:R-:W-:-:S04]  /*1190*/  IADD3 R10, P0, P1, R39, UR4, R2 ;  /* 0x00000004270a7c10 */ /* 0x001fc8000f91e002 */
[----:B------:R-:W-:Y:S02]  /*11a0*/  IADD3.X R11, PT, PT, R38, UR5, R3, P0, P1 ;  /* 0x00000005260b7c10 */ /* 0x000fe400087e2403 */
[----:B-1----:R-:W-:-:S04]  /*11b0*/  IADD3 R8, P2, P3, R39, UR4, R8 ;  /* 0x0000000427087c10 */ /* 0x002fc8000fb5e008 */
[----:B------:R-:W2:Y:S01]  /*11c0*/  LDG.E.64 R10, desc[UR36][R10.64] ;  /* 0x000000240a0a7981 */ /* 0x000ea2000c1e1b00 */
[----:B------:R-:W-:Y:S01]  /*11d0*/  IADD3.X R9, PT, PT, R38, UR5, R9, P2, P3 ;  /* 0x0000000526097c10 */ /* 0x000fe200097e6409 */
[----:B------:R-:W0:Y:S05]  /*11e0*/  LDCU.64 UR4, c[0x4][0x28] ;  /* 0x01000500ff0477ac */ /* 0x000e2a0008000a00 */
[----:B------:R-:W3:Y:S01]  /*11f0*/  LDG.E.64 R8, desc[UR36][R8.64] ;  /* 0x0000002408087981 */ /* 0x000ee2000c1e1b00 */
[----:B------:R-:W-:-:S06]  /*1200*/  MOV R2, 0x0 ;  /* 0x0000000000027802 */ /* 0x000fcc0000000f00 */
[----:B------:R-:W1:Y:S01]  /*1210*/  LDC.64 R2, c[0x4][R2] ;  /* 0x0100000002027b82 */ /* 0x000e620000000a00 */
[----:B------:R-:W-:Y:S02]  /*1220*/  IMAD.U32 R6, RZ, RZ, UR38 ;  /* 0x00000026ff067e24 */ /* 0x000fe4000f8e00ff */
[----:B------:R-:W-:Y:S02]  /*1230*/  IMAD.U32 R7, RZ, RZ, UR39 ;  /* 0x00000027ff077e24 */ /* 0x000fe4000f8e00ff */
[----:B0-----:R-:W-:Y:S02]  /*1240*/  IMAD.U32 R4, RZ, RZ, UR4 ;  /* 0x00000004ff047e24 */ /* 0x001fe4000f8e00ff */
[----:B------:R-:W-:Y:S01]  /*1250*/  IMAD.U32 R5, RZ, RZ, UR5 ;  /* 0x00000005ff057e24 */ /* 0x000fe2000f8e00ff */
[----:B--2---:R0:W-:Y:S04]  /*1260*/  STL.64 [R1+0x8], R10 ;  /* 0x0000080a01007387 */ /* 0x0041e80000100a00 */
[----:B-1-3--:R0:W-:Y:S02]  /*1270*/  STL.64 [R1], R8 ;  /* 0x0000000801007387 */ /* 0x00a1e40000100a00 */
[----:B------:R-:W-:-:S07]  /*1280*/  LEPC R20, `(.L_x_22) ;  /* 0x000000001014794e */ /* 0x000fce0000000000 */
[----:B0-----:R-:W-:Y:S05]  /*1290*/  CALL.ABS.NOINC R2 ;  /* 0x0000000002007343 */ /* 0x001fea0003c00000 */
.L_x_22:
[----:B------:R-:W-:Y:S05]  /*12a0*/  BSYNC.RECONVERGENT B6 ;  /* 0x0000000000067941 */ /* 0x000fea0003800200 */
.L_x_21:
[----:B------:R-:W-:Y:S01]  /*12b0*/  ISETP.NE.AND P6, PT, R30, RZ, PT ;  /* 0x000000ff1e00720c */ /* 0x000fe20003fc5270 */
[----:B------:R-:W-:Y:S04]  /*12c0*/  BSSY.RECONVERGENT B7, `(.L_x_24) ;  /* 0x0000084000077945 */ /* 0x000fe80003800200 */
[----:B------:R-:W-:Y:S08]  /*12d0*/  BSSY.RELIABLE B6, `(.L_x_25) ;  /* 0x0000071000067945 */ /* 0x000ff00003800100 */
[----:B------:R-:W-:Y:S05]  /*12e0*/  @P6 BRA `(.L_x_26) ;  /* 0x0000000000b86947 */ /* 0x000fea0003800000 */
        /* <DEDUP_REMOVED lines=21> */
.L_x_27:
[----:B------:R-:W-:-:S13]  /*1440*/  ISETP.NE.AND P6, PT, R30, RZ, PT ;  /* 0x000000ff1e00720c */ /* 0x000fda0003fc5270 */
[----:B------:R-:W-:Y:S05]  /*1450*/  @P6 BRA `(.L_x_28) ;  /* 0x0000000000a86947 */ /* 0x000fea0003800000 */
[----:B------:R-:W0:Y:S01]  /*1460*/  LDC.64 R2, c[0x0][0x3c0] ;  /* 0x0000f000ff027b82 */ /* 0x000e220000000a00 */
[----:B------:R-:W1:Y:S07]  /*1470*/  LDCU.64 UR4, c[0x4][0x28] ;  /* 0x01000500ff0477ac */ /* 0x000e6e0008000a00 */
[----:B------:R-:W0:Y:S02]  /*1480*/  LDC.64 R4, c[0x0][0x398] ;  /* 0x0000e600ff047b82 */ /* 0x000e240000000a00 */
[----:B0-----:R-:W-:-:S04]  /*1490*/  IMAD.WIDE.U32 R2, R4, 0x18, R2 ;  /* 0x0000001804027825 */ /* 0x001fc800078e0002 */
[----:B------:R-:W-:Y:S01]  /*14a0*/  IMAD R5, R5, 0x18, RZ ;  /* 0x0000001805057824 */ /* 0x000fe200078e02ff */
[----:B------:R-:W-:-:S04]  /*14b0*/  IADD3 R6, P0, PT, R39, R2, RZ ;  /* 0x0000000227067210 */ /* 0x000fc80007f1e0ff */
[----:B------:R-:W-:Y:S02]  /*14c0*/  IADD3.X R7, PT, PT, R38, R3, R5, P0, !PT ;  /* 0x0000000326077210 */ /* 0x000fe400007fe405 */
[----:B------:R-:W0:Y:S04]  /*14d0*/  LDC.64 R2, c[0x0][0x3c8] ;  /* 0x0000f200ff027b82 */ /* 0x000e280000000a00 */
[----:B------:R-:W2:Y:S01]  /*14e0*/  LDG.E.64 R6, desc[UR36][R6.64] ;  /* 0x0000002406067981 */ /* 0x000ea2000c1e1b00 */
[----:B0-----:R-:W-:-:S03]  /*14f0*/  IMAD.WIDE.U32 R2, R4, 0x18, R2 ;  /* 0x0000001804027825 */ /* 0x001fc600078e0002 */
[----:B------:R-:W-:-:S04]  /*1500*/  IADD3 R8, P0, PT, R39, R2, RZ ;  /* 0x0000000227087210 */ /* 0x000fc80007f1e0ff */
[----:B------:R-:W-:-:S06]  /*1510*/  IADD3.X R9, PT, PT, R38, R5, R3, P0, !PT ;  /* 0x0000000526097210 */ /* 0x000fcc00007fe403 */
[----:B------:R-:W3:Y:S01]  /*1520*/  LDG.E.64 R8, desc[UR36][R8.64] ;  /* 0x0000002408087981 */ /* 0x000ee2000c1e1b00 */
[----:B------:R-:W-:-:S06]  /*1530*/  MOV R2, 0x0 ;  /* 0x0000000000027802 */ /* 0x000fcc0000000f00 */
[----:B------:R-:W0:Y:S01]  /*1540*/  LDC.64 R2, c[0x4][R2] ;  /* 0x0100000002027b82 */ /* 0x000e220000000a00 */
[----:B-1----:R-:W-:Y:S02]  /*1550*/  IMAD.U32 R4, RZ, RZ, UR4 ;  /* 0x00000004ff047e24 */ /* 0x002fe4000f8e00ff */
[----:B------:R-:W-:Y:S01]  /*1560*/  IMAD.U32 R5, RZ, RZ, UR5 ;  /* 0x00000005ff057e24 */ /* 0x000fe2000f8e00ff */
[----:B--2---:R1:W-:Y:S02]  /*1570*/  STL.64 [R1+0x8], R6 ;  /* 0x0000080601007387 */ /* 0x0043e40000100a00 */
[----:B-1----:R-:W-:Y:S02]  /*1580*/  IMAD.U32 R6, RZ, RZ, UR38 ;  /* 0x00000026ff067e24 */ /* 0x002fe4000f8e00ff */
[----:B------:R-:W-:Y:S01]  /*1590*/  IMAD.U32 R7, RZ, RZ, UR39 ;  /* 0x00000027ff077e24 */ /* 0x000fe2000f8e00ff */
[----:B0--3--:R1:W-:Y:S06]  /*15a0*/  STL.64 [R1], R8 ;  /* 0x0000000801007387 */ /* 0x0093ec0000100a00 */
[----:B------:R-:W-:-:S07]  /*15b0*/  LEPC R20, `(.L_x_26) ;  /* 0x000000001014794e */ /* 0x000fce0000000000 */
[----:B-1----:R-:W-:Y:S05]  /*15c0*/  CALL.ABS.NOINC R2 ;  /* 0x0000000002007343 */ /* 0x002fea0003c00000 */
.L_x_26:
[----:B------:R-:W-:-:S13]  /*15d0*/  ISETP.NE.AND P6, PT, R30, RZ, PT ;  /* 0x000000ff1e00720c */ /* 0x000fda0003fc5270 */
[----:B------:R-:W-:Y:S05]  /*15e0*/  @P6 BRA `(.L_x_29) ;  /* 0x0000000000906947 */ /* 0x000fea0003800000 */
        /* <DEDUP_REMOVED lines=17> */
.L_x_28:
[----:B------:R-:W-:-:S13]  /*1700*/  ISETP.NE.AND P6, PT, R30, RZ, PT ;  /* 0x000000ff1e00720c */ /* 0x000fda0003fc5270 */
[----:B------:R-:W-:Y:S05]  /*1710*/  @P6 BRA `(.L_x_30) ;  /* 0x0000000000a46947 */ /* 0x000fea0003800000 */
[C---:B------:R-:W-:Y:S01]  /*1720*/  IADD3 R8, P0, PT, R39.reuse, R16, RZ ;  /* 0x0000001027087210 */ /* 0x040fe20007f1e0ff */
[----:B------:R-:W0:Y:S04]  /*1730*/  LDCU.64 UR4, c[0x4][0x28] ;  /* 0x01000500ff0477ac */ /* 0x000e280008000a00 */
[----:B------:R-:W-:Y:S01]  /*1740*/  IMAD.X R9, R38, 0x1, R35, P0 ;  /* 0x0000000126097824 */ /* 0x000fe200000e0623 */
[----:B------:R-:W-:-:S05]  /*1750*/  IADD3 R10, P0, PT, R39, R22, RZ ;  /* 0x00000016270a7210 */ /* 0x000fca0007f1e0ff */
[----:B------:R-:W-:Y:S01]  /*1760*/  IMAD.X R11, R38, 0x1, R33, P0 ;  /* 0x00000001260b7824 */ /* 0x000fe200000e0621 */
[----:B------:R-:W2:Y:S05]  /*1770*/  LDG.E.64 R8, desc[UR36][R8.64] ;  /* 0x0000002408087981 */ /* 0x000eaa000c1e1b00 */
[----:B------:R-:W3:Y:S01]  /*1780*/  LDG.E.64 R10, desc[UR36][R10.64] ;  /* 0x000000240a0a7981 */ /* 0x000ee2000c1e1b00 */
[----:B------:R-:W-:Y:S01]  /*1790*/  MOV R2, 0x0 ;  /* 0x0000000000027802 */ /* 0x000fe20000000f00 */
[----:B0-----:R-:W-:Y:S02]  /*17a0*/  IMAD.U32 R4, RZ, RZ, UR4 ;  /* 0x00000004ff047e24 */ /* 0x001fe4000f8e00ff */
[----:B------:R-:W-:-:S02]  /*17b0*/  IMAD.U32 R5, RZ, RZ, UR5 ;  /* 0x00000005ff057e24 */ /* 0x000fc4000f8e00ff */
[----:B------:R-:W-:Y:S01]  /*17c0*/  IMAD.U32 R6, RZ, RZ, UR38 ;  /* 0x00000026ff067e24 */ /* 0x000fe2000f8e00ff */
[----:B------:R-:W0:Y:S01]  /*17d0*/  LDC.64 R2, c[0x4][R2] ;  /* 0x0100000002027b82 */ /* 0x000e220000000a00 */
[----:B------:R-:W-:Y:S01]  /*17e0*/  IMAD.U32 R7, RZ, RZ, UR39 ;  /* 0x00000027ff077e24 */ /* 0x000fe2000f8e00ff */
[----:B--2---:R1:W-:Y:S04]  /*17f0*/  STL.64 [R1+0x8], R8 ;  /* 0x0000080801007387 */ /* 0x0043e80000100a00 */
[----:B0--3--:R1:W-:Y:S02]  /*1800*/  STL.64 [R1], R10 ;  /* 0x0000000a01007387 */ /* 0x0093e40000100a00 */
[----:B------:R-:W-:-:S07]  /*1810*/  LEPC R20, `(.L_x_29) ;  /* 0x000000001014794e */ /* 0x000fce0000000000 */
[----:B-1----:R-:W-:Y:S05]  /*1820*/  CALL.ABS.NOINC R2 ;  /* 0x0000000002007343 */ /* 0x002fea0003c00000 */
.L_x_29:
[----:B------:R-:W-:-:S13]  /*1830*/  ISETP.NE.AND P6, PT, R30, RZ, PT ;  /* 0x000000ff1e00720c */ /* 0x000fda0003fc5270 */
[----:B------:R-:W-:Y:S05]  /*1840*/  @P6 BREAK.RELIABLE B6 ;  /* 0x0000000000066942 */ /* 0x000fea0003800100 */
        /* <DEDUP_REMOVED lines=8> */
[----:B------:R-:W-:-:S04]  /*18d0*/  IADD3 R10, P0, PT, R39, R24, RZ ;  /* 0x00000018270a7210 */ /* 0x000fc80007f1e0ff */
[----:B------:R-:W2:Y:S01]  /*18e0*/  LDG.E.64 R8, desc[UR36][R8.64] ;  /* 0x0000002408087981 */ /* 0x000ea2000c1e1b00 */
[----:B------:R-:W-:-:S06]  /*18f0*/  IMAD.X R11, R38, 0x1, R32, P0 ;  /* 0x00000001260b7824 */ /* 0x000fcc00000e0620 */
[----:B------:R-:W3:Y:S01]  /*1900*/  LDG.E.64 R10, desc[UR36][R10.64] ;  /* 0x000000240a0a7981 */ /* 0x000ee2000c1e1b00 */
[----:B------:R-:W-:Y:S01]  /*1910*/  MOV R2, 0x0 ;  /* 0x0000000000027802 */ /* 0x000fe20000000f00 */
[----:B-1----:R-:W-:Y:S02]  /*1920*/  IMAD.U32 R4, RZ, RZ, UR4 ;  /* 0x00000004ff047e24 */ /* 0x002fe4000f8e00ff */
[----:B------:R-:W-:Y:S02]  /*1930*/  IMAD.U32 R5, RZ, RZ, UR5 ;  /* 0x00000005ff057e24 */ /* 0x000fe4000f8e00ff */
[----:B------:R-:W-:Y:S01]  /*1940*/  IMAD.U32 R6, RZ, RZ, UR38 ;  /* 0x00000026ff067e24 */ /* 0x000fe2000f8e00ff */
[----:B------:R-:W0:Y:S01]  /*1950*/  LDC.64 R2, c[0x4][R2] ;  /* 0x0100000002027b82 */ /* 0x000e220000000a00 */
[----:B------:R-:W-:Y:S01]  /*1960*/  IMAD.U32 R7, RZ, RZ, UR39 ;  /* 0x00000027ff077e24 */ /* 0x000fe2000f8e00ff */
[----:B--2---:R1:W-:Y:S04]  /*1970*/  STL.64 [R1+0x8], R8 ;  /* 0x0000080801007387 */ /* 0x0043e80000100a00 */
[----:B0--3--:R1:W-:Y:S02]  /*1980*/  STL.64 [R1], R10 ;  /* 0x0000000a01007387 */ /* 0x0093e40000100a00 */
[----:B------:R-:W-:-:S07]  /*1990*/  LEPC R20, `(.L_x_30) ;  /* 0x000000001014794e */ /* 0x000fce0000000000 */
[----:B-1----:R-:W-:Y:S05]  /*19a0*/  CALL.ABS.NOINC R2 ;  /* 0x0000000002007343 */ /* 0x002fea0003c00000 */
.L_x_30:
[----:B------:R-:W-:-:S13]  /*19b0*/  ISETP.NE.AND P6, PT, R30, RZ, PT ;  /* 0x000000ff1e00720c */ /* 0x000fda0003fc5270 */
[----:B------:R-:W-:Y:S05]  /*19c0*/  @P6 BREAK.RELIABLE B6 ;  /* 0x0000000000066942 */ /* 0x000fea0003800100 */
[----:B------:R-:W-:Y:S05]  /*19d0*/  @P6 BRA `(.L_x_31) ;  /* 0x0000000000486947 */ /* 0x000fea0003800000 */
[----:B------:R-:W-:Y:S05]  /*19e0*/  BSYNC.RELIABLE B6 ;  /* 0x0000000000067941 */ /* 0x000fea0003800100 */
.L_x_25:
        /* <DEDUP_REMOVED lines=17> */
.L_x_31:
[----:B------:R-:W-:Y:S05]  /*1b00*/  BSYNC.RECONVERGENT B7 ;  /* 0x0000000000077941 */ /* 0x000fea0003800200 */
.L_x_24:
[----:B------:R-:W-:Y:S01]  /*1b10*/  ISETP.NE.AND P6, PT, R42, RZ, PT ;  /* 0x000000ff2a00720c */ /* 0x000fe20003fc5270 */
[----:B------:R-:W-:Y:S02]  /*1b20*/  IMAD.U32 R3, RZ, RZ, UR50 ;  /* 0x00000032ff037e24 */ /* 0x000fe4000f8e00ff */
[----:B------:R-:W-:-:S03]  /*1b30*/  IMAD.U32 R5, RZ, RZ, UR51 ;  /* 0x00000033ff057e24 */ /* 0x000fc6000f8e00ff */
[----:B------:R-:W-:-:S04]  /*1b40*/  LEA R39, P0, R3, R39, 0x6 ;  /* 0x0000002703277211 */ /* 0x000fc800078030ff */
[----:B------:R-:W-:-:S03]  /*1b50*/  LEA.HI.X R38, R3, R38, R5, 0x6, P0 ;  /* 0x0000002603267211 */ /* 0x000fc600000f3405 */
[----:B------:R-:W-:Y:S06]  /*1b60*/  @P6 BRA `(.L_x_32) ;  /* 0xfffffff400106947 */ /* 0x000fec000383ffff */
[----:B------:R-:W-:Y:S05]  /*1b70*/  BSYNC.RECONVERGENT B8 ;  /* 0x0000000000087941 */ /* 0x000fea0003800200 */
.L_x_20:
[----:B------:R-:W0:Y:S02]  /*1b80*/  LDC R18, c[0x0][0x3d0] ;  /* 0x0000f400ff127b82 */ /* 0x000e240000000800 */
[----:B0-----:R-:W-:-:S04]  /*1b90*/  LOP3.LUT R0, R18, 0x7, RZ, 0xc0, !PT ;  /* 0x0000000712007812 */ /* 0x001fc800078ec0ff */
[----:B------:R-:W-:-:S04]  /*1ba0*/  ISETP.NE.U32.AND P0, PT, R0, RZ, PT ;  /* 0x000000ff0000720c */ /* 0x000fc80003f05070 */
[----:B------:R-:W-:-:S13]  /*1bb0*/  ISETP.NE.AND.EX P0, PT, RZ, RZ, PT, P0 ;  /* 0x000000ffff00720c */ /* 0x000fda0003f05300 */
[----:B------:R-:W-:Y:S05]  /*1bc0*/  @!P0 EXIT ;  /* 0x000000000000894d */ /* 0x000fea0003800000 */
[----:B------:R-:W-:Y:S02]  /*1bd0*/  ISETP.GE.U32.AND P0, PT, R0, 0x4, PT ;  /* 0x000000040000780c */ /* 0x000fe40003f06070 */
[----:B------:R-:W-:Y:S02]  /*1be0*/  LOP3.LUT R18, R18, 0x3, RZ, 0xc0, !PT ;  /* 0x0000000312127812 */ /* 0x000fe400078ec0ff */
[----:B------:R-:W-:Y:S02]  /*1bf0*/  ISETP.GE.U32.AND.EX P0, PT, RZ, RZ, PT, P0 ;  /* 0x000000ffff00720c */ /* 0x000fe40003f06100 */
[----:B------:R-:W-:-:S11]  /*1c00*/  SHF.R.S32.HI R17, RZ, 0x1f, R28 ;  /* 0x0000001fff117819 */ /* 0x000fd6000001141c */
[----:B------:R-:W-:Y:S05]  /*1c10*/  @!P0 BRA `(.L_x_33) ;  /* 0x0000000400dc8947 */ /* 0x000fea0003800000 */
[----:B------:R-:W-:Y:S01]  /*1c20*/  ISETP.NE.AND P0, PT, R28, RZ, PT ;  /* 0x000000ff1c00720c */ /* 0x000fe20003f05270 */
[----:B------:R-:W-:Y:S04]  /*1c30*/  BSSY.RECONVERGENT B7, `(.L_x_34) ;  /* 0x0000073000077945 */ /* 0x000fe80003800200 */
[----:B------:R-:W-:Y:S08]  /*1c40*/  BSSY.RELIABLE B6, `(.L_x_35) ;  /* 0x0000057000067945 */ /* 0x000ff00003800100 */
[----:B------:R-:W-:Y:S05]  /*1c50*/  @P0 BRA `(.L_x_36) ;  /* 0x0000000000d40947 */ /* 0x000fea0003800000 */
[----:B------:R-:W0:Y:S01]  /*1c60*/  LDCU.128 UR4, c[0x0][0x3c0] ;  /* 0x00007800ff0477ac */ /* 0x000e220008000c00 */
[----:B------:R-:W-:Y:S02]  /*1c70*/  IMAD R40, R40, R3, RZ ;  /* 0x0000000328287224 */ /* 0x000fe400078e02ff */
[----:B------:R-:W-:Y:S02]  /*1c80*/  IMAD.MOV.U32 R16, RZ, RZ, R28 ;  /* 0x000000ffff107224 */ /* 0x000fe400078e001c */
[C---:B------:R-:W-:Y:S02]  /*1c90*/  IMAD R5, R41.reuse, R5, R40 ;  /* 0x0000000529057224 */ /* 0x040fe400078e0228 */
[----:B------:R-:W-:-:S04]  /*1ca0*/  IMAD.WIDE.U32 R2, R41, R3, R16 ;  /* 0x0000000329027225 */ /* 0x000fc800078e0010 */
[----:B------:R-:W-:Y:S02]  /*1cb0*/  IMAD.IADD R3, R3, 0x1, R5 ;  /* 0x0000000103037824 */ /* 0x000fe400078e0205 */
[----:B------:R-:W-:-:S03]  /*1cc0*/  IMAD.SHL.U32 R8, R2, 0x8, RZ ;  /* 0x0000000802087824 */ /* 0x000fc600078e00ff */
[----:B------:R-:W-:Y:S02]  /*1cd0*/  SHF.L.U64.HI R0, R2, 0x3, R3 ;  /* 0x0000000302007819 */ /* 0x000fe40000010203 */
[C---:B0-----:R-:W-:Y:S02]  /*1ce0*/  IADD3 R2, P0, PT, R8.reuse, UR4, RZ ;  /* 0x0000000408027c10 */ /* 0x041fe4000ff1e0ff */
[----:B------:R-:W-:Y:S02]  /*1cf0*/  IADD3 R8, P1, PT, R8, UR6, RZ ;  /* 0x0000000608087c10 */ /* 0x000fe4000ff3e0ff */
[C---:B------:R-:W-:Y:S01]  /*1d00*/  IADD3.X R3, PT, PT, R0.reuse, UR5, RZ, P0, !PT ;  /* 0x0000000500037c10 */ /* 0x040fe200087fe4ff */
[----:B------:R-:W0:Y:S01]  /*1d10*/  LDCU.64 UR4, c[0x4][0x28] ;  /* 0x01000500ff0477ac */ /* 0x000e220008000a00 */
[----:B------:R-:W-:-:S04]  /*1d20*/  IADD3.X R9, PT, PT, R0, UR7, RZ, P1, !PT ;  /* 0x0000000700097c10 */ /* 0x000fc80008ffe4ff */
[----:B------:R-:W2:Y:S04]  /*1d30*/  LDG.E.64 R2, desc[UR36][R2.64] ;  /* 0x0000002402027981 */ /* 0x000ea8000c1e1b00 */
[----:B------:R-:W3:Y:S01]  /*1d40*/  LDG.E.64 R8, desc[UR36][R8.64] ;  /* 0x0000002408087981 */ /* 0x000ee2000c1e1b00 */
[----:B------:R-:W-:Y:S01]  /*1d50*/  MOV R0, 0x0 ;  /* 0x0000000000007802 */ /* 0x000fe20000000f00 */
[----:B------:R-:W-:Y:S02]  /*1d60*/  IMAD.U32 R6, RZ, RZ, UR38 ;  /* 0x00000026ff067e24 */ /* 0x000fe4000f8e00ff */
[----:B------:R-:W-:Y:S01]  /*1d70*/  IMAD.U32 R7, RZ, RZ, UR39 ;  /* 0x00000027ff077e24 */ /* 0x000fe2000f8e00ff */
[----:B------:R1:W4:Y:S01]  /*1d80*/  LDC.64 R10, c[0x4][R0] ;  /* 0x01000000000a7b82 */ /* 0x0003220000000a00 */
[----:B0-----:R-:W-:-:S02]  /*1d90*/  IMAD.U32 R4, RZ, RZ, UR4 ;  /* 0x00000004ff047e24 */ /* 0x001fc4000f8e00ff */
[----:B------:R-:W-:Y:S01]  /*1da0*/  IMAD.U32 R5, RZ, RZ, UR5 ;  /* 0x00000005ff057e24 */ /* 0x000fe2000f8e00ff */
[----:B--2---:R1:W-:Y:S04]  /*1db0*/  STL.64 [R1+0x8], R2 ;  /* 0x0000080201007387 */ /* 0x0043e80000100a00 */
[----:B---34-:R1:W-:Y:S02]  /*1dc0*/  STL.64 [R1], R8 ;  /* 0x0000000801007387 */ /* 0x0183e40000100a00 */
[----:B------:R-:W-:-:S07]  /*1dd0*/  LEPC R20, `(.L_x_37) ;  /* 0x000000001014794e */ /* 0x000fce0000000000 */
[----:B-1----:R-:W-:Y:S05]  /*1de0*/  CALL.ABS.NOINC R10 ;  /* 0x000000000a007343 */ /* 0x002fea0003c00000 */
.L_x_37:
[----:B------:R-:W-:-:S13]  /*1df0*/  ISETP.NE.AND P0, PT, R28, RZ, PT ;  /* 0x000000ff1c00720c */ /* 0x000fda0003f05270 */
[----:B------:R-:W-:Y:S05]  /*1e00*/  @P0 BRA `(.L_x_38) ;  /* 0x0000000000dc0947 */ /* 0x000fea0003800000 */
[----:B------:R-:W0:Y:S01]  /*1e10*/  LDCU.64 UR4, c[0x0][0x398] ;  /* 0x00007300ff0477ac */ /* 0x000e220008000a00 */
[----:B------:R-:W-:Y:S02]  /*1e20*/  VIADD R5, R41, 0x1 ;  /* 0x0000000129057836 */ /* 0x000fe40000000000 */
[----:B------:R-:W-:Y:S01]  /*1e30*/  IMAD.MOV.U32 R2, RZ, RZ, R28 ;  /* 0x000000ffff027224 */ /* 0x000fe200078e001c */
[----:B------:R-:W1:Y:S01]  /*1e40*/  LDCU.128 UR8, c[0x0][0x3c0] ;  /* 0x00007800ff0877ac */ /* 0x000e620008000c00 */
[----:B------:R-:W-:Y:S02]  /*1e50*/  IMAD.MOV.U32 R3, RZ, RZ, R17 ;  /* 0x000000ffff037224 */ /* 0x000fe400078e0011 */
[----:B0-----:R-:W-:-:S04]  /*1e60*/  IMAD.WIDE.U32 R2, R5, UR4, R2 ;  /* 0x0000000405027c25 */ /* 0x001fc8000f8e0002 */
[----:B------:R-:W-:Y:S01]  /*1e70*/  IMAD R3, R5, UR5, R3 ;  /* 0x0000000505037c24 */ /* 0x000fe2000f8e0203 */
[----:B------:R-:W0:Y:S01]  /*1e80*/  LDCU.64 UR4, c[0x4][0x28] ;  /* 0x01000500ff0477ac */ /* 0x000e220008000a00 */
[----:B------:R-:W-:-:S03]  /*1e90*/  IMAD.SHL.U32 R8, R2, 0x8, RZ ;  /* 0x0000000802087824 */ /* 0x000fc600078e00ff */
[----:B------:R-:W-:Y:S02]  /*1ea0*/  SHF.L.U64.HI R0, R2, 0x3, R3 ;  /* 0x0000000302007819 */ /* 0x000fe40000010203 */
[C---:B-1----:R-:W-:Y:S02]  /*1eb0*/  IADD3 R2, P0, PT, R8.reuse, UR8, RZ ;  /* 0x0000000808027c10 */ /* 0x042fe4000ff1e0ff */
[----:B------:R-:W-:Y:S02]  /*1ec0*/  IADD3 R8, P1, PT, R8, UR10, RZ ;  /* 0x0000000a08087c10 */ /* 0x000fe4000ff3e0ff */
[C---:B------:R-:W-:Y:S02]  /*1ed0*/  IADD3.X R3, PT, PT, R0.reuse, UR9, RZ, P0, !PT ;  /* 0x0000000900037c10 */ /* 0x040fe400087fe4ff */
[----:B------:R-:W-:-:S04]  /*1ee0*/  IADD3.X R9, PT, PT, R0, UR11, RZ, P1, !PT ;  /* 0x0000000b00097c10 */ /* 0x000fc80008ffe4ff */
[----:B------:R-:W2:Y:S04]  /*1ef0*/  LDG.E.64 R2, desc[UR36][R2.64] ;  /* 0x0000002402027981 */ /* 0x000ea8000c1e1b00 */
[----:B------:R-:W3:Y:S01]  /*1f00*/  LDG.E.64 R8, desc[UR36][R8.64] ;  /* 0x0000002408087981 */ /* 0x000ee2000c1e1b00 */
[----:B------:R-:W-:Y:S01]  /*1f10*/  MOV R0, 0x0 ;  /* 0x0000000000007802 */ /* 0x000fe20000000f00 */
[----:B0-----:R-:W-:Y:S02]  /*1f20*/  IMAD.U32 R4, RZ, RZ, UR4 ;  /* 0x00000004ff047e24 */ /* 0x001fe4000f8e00ff */
[----:B------:R-:W-:Y:S01]  /*1f30*/  IMAD.U32 R5, RZ, RZ, UR5 ;  /* 0x00000005ff057e24 */ /* 0x000fe2000f8e00ff */
[----:B------:R0:W1:Y:S01]  /*1f40*/  LDC.64 R10, c[0x4][R0] ;  /* 0x01000000000a7b82 */ /* 0x0000620000000a00 */
[----:B------:R-:W-:-:S02]  /*1f50*/  IMAD.U32 R6, RZ, RZ, UR38 ;  /* 0x00000026ff067e24 */ /* 0x000fc4000f8e00ff */
[----:B------:R-:W-:Y:S01]  /*1f60*/  IMAD.U32 R7, RZ, RZ, UR39 ;  /* 0x00000027ff077e24 */ /* 0x000fe2000f8e00ff */
[----:B--2---:R0:W-:Y:S04]  /*1f70*/  STL.64 [R1+0x8], R2 ;  /* 0x0000080201007387 */ /* 0x0041e80000100a00 */
[----:B-1-3--:R0:W-:Y:S02]  /*1f80*/  STL.64 [R1], R8 ;  /* 0x0000000801007387 */ /* 0x00a1e40000100a00 */
[----:B------:R-:W-:-:S07]  /*1f90*/  LEPC R20, `(.L_x_36) ;  /* 0x000000001014794e */ /* 0x000fce0000000000 */
[----:B0-----:R-:W-:Y:S05]  /*1fa0*/  CALL.ABS.NOINC R10 ;  /* 0x000000000a007343 */ /* 0x001fea0003c00000 */
.L_x_36:
[----:B------:R-:W-:-:S13]  /*1fb0*/  ISETP.NE.AND P0, PT, R28, RZ, PT ;  /* 0x000000ff1c00720c */ /* 0x000fda0003f05270 */
[----:B------:R-:W-:Y:S05]  /*1fc0*/  @P0 BREAK.RELIABLE B6 ;  /* 0x0000000000060942 */ /* 0x000fea0003800100 */
        /* <DEDUP_REMOVED lines=27> */
.L_x_38:
[----:B------:R-:W-:-:S13]  /*2180*/  ISETP.NE.AND P0, PT, R28, RZ, PT ;  /* 0x000000ff1c00720c */ /* 0x000fda0003f05270 */
[----:B------:R-:W-:Y:S05]  /*2190*/  @P0 BREAK.RELIABLE B6 ;  /* 0x0000000000060942 */ /* 0x000fea0003800100 */
[----:B------:R-:W-:Y:S05]  /*21a0*/  @P0 BRA `(.L_x_39) ;  /* 0x00000000006c0947 */ /* 0x000fea0003800000 */
[----:B------:R-:W-:Y:S05]  /*21b0*/  BSYNC.RELIABLE B6 ;  /* 0x0000000000067941 */ /* 0x000fea0003800100 */
.L_x_35:
        /* <DEDUP_REMOVED lines=26> */
.L_x_39:
[----:B------:R-:W-:Y:S05]  /*2360*/  BSYNC.RECONVERGENT B7 ;  /* 0x0000000000077941 */ /* 0x000fea0003800200 */
.L_x_34:
[----:B------:R-:W-:Y:S02]  /*2370*/  VIADD R41, R41, 0x4 ;  /* 0x0000000429297836 */ /* 0x000fe40000000000 */
[----:B------:R-:W-:-:S07]  /*2380*/  IMAD.MOV.U32 R40, RZ, RZ, RZ ;  /* 0x000000ffff287224 */ /* 0x000fce00078e00ff */
.L_x_33:
[----:B------:R-:W-:-:S04]  /*2390*/  ISETP.NE.U32.AND P0, PT, R18, RZ, PT ;  /* 0x000000ff1200720c */ /* 0x000fc80003f05070 */
[----:B------:R-:W-:-:S13]  /*23a0*/  ISETP.NE.AND.EX P0, PT, RZ, RZ, PT, P0 ;  /* 0x000000ffff00720c */ /* 0x000fda0003f05300 */
[----:B------:R-:W-:Y:S05]  /*23b0*/  @!P0 EXIT ;  /* 0x000000000000894d */ /* 0x000fea0003800000 */
[----:B------:R-:W-:-:S04]  /*23c0*/  ISETP.NE.U32.AND P0, PT, R18, 0x1, PT ;  /* 0x000000011200780c */ /* 0x000fc80003f05070 */
[----:B------:R-:W-:-:S13]  /*23d0*/  ISETP.NE.AND.EX P0, PT, RZ, RZ, PT, P0 ;  /* 0x000000ffff00720c */ /* 0x000fda0003f05300 */
[----:B------:R-:W-:Y:S05]  /*23e0*/  @!P0 BRA `(.L_x_40) ;  /* 0x0000000000f48947 */ /* 0x000fea0003800000 */
[----:B------:R-:W-:Y:S01]  /*23f0*/  ISETP.NE.AND P0, PT, R28, RZ, PT ;  /* 0x000000ff1c00720c */ /* 0x000fe20003f05270 */
[----:B------:R-:W-:-:S12]  /*2400*/  BSSY.RECONVERGENT B6, `(.L_x_41) ;  /* 0x0000039000067945 */ /* 0x000fd80003800200 */
[----:B------:R-:W-:Y:S05]  /*2410*/  @P0 BRA `(.L_x_42) ;  /* 0x0000000000dc0947 */ /* 0x000fea0003800000 */
[----:B------:R-:W0:Y:S01]  /*2420*/  LDCU.64 UR4, c[0x0][0x398] ;  /* 0x00007300ff0477ac */ /* 0x000e220008000a00 */
[----:B------:R-:W-:Y:S02]  /*2430*/  IMAD.MOV.U32 R2, RZ, RZ, R28 ;  /* 0x000000ffff027224 */ /* 0x000fe400078e001c */
[----:B------:R-:W-:Y:S01]  /*2440*/  IMAD.MOV.U32 R3, RZ, RZ, R17 ;  /* 0x000000ffff037224 */ /* 0x000fe200078e0011 */
[----:B------:R-:W1:Y:S01]  /*2450*/  LDCU.128 UR8, c[0x0][0x3c0] ;  /* 0x00007800ff0877ac */ /* 0x000e620008000c00 */
[----:B0-----:R-:W-:Y:S02]  /*2460*/  IMAD R40, R40, UR4, RZ ;  /* 0x0000000428287c24 */ /* 0x001fe4000f8e02ff */
[----:B------:R-:W-:-:S04]  /*2470*/  IMAD.WIDE.U32 R4, R41, UR4, R2 ;  /* 0x0000000429047c25 */ /* 0x000fc8000f8e0002 */
[----:B------:R-:W-:Y:S01]  /*2480*/  IMAD R3, R41, UR5, R40 ;  /* 0x0000000529037c24 */ /* 0x000fe2000f8e0228 */
[----:B------:R-:W-:Y:S01]  /*2490*/  MOV R0, 0x0 ;  /* 0x0000000000007802 */ /* 0x000fe20000000f00 */
[----:B------:R-:W-:Y:S01]  /*24a0*/  IMAD.SHL.U32 R8, R4, 0x8, RZ ;  /* 0x0000000804087824 */ /* 0x000fe200078e00ff */
[----:B------:R-:W0:Y:S01]  /*24b0*/  LDCU.64 UR4, c[0x4][0x28] ;  /* 0x01000500ff0477ac */ /* 0x000e220008000a00 */
[----:B------:R-:W-:-:S03]  /*24c0*/  IMAD.IADD R3, R5, 0x1, R3 ;  /* 0x0000000105037824 */ /* 0x000fc600078e0203 */
[----:B-1----:R-:W-:Y:S02]  /*24d0*/  IADD3 R2, P0, PT, R8, UR8, RZ ;  /* 0x0000000808027c10 */ /* 0x002fe4000ff1e0ff */
[----:B------:R-:W-:Y:S02]  /*24e0*/  SHF.L.U64.HI R4, R4, 0x3, R3 ;  /* 0x0000000304047819 */ /* 0x000fe40000010203 */
[----:B------:R-:W-:Y:S02]  /*24f0*/  IADD3 R8, P1, PT, R8, UR10, RZ ;  /* 0x0000000a08087c10 */ /* 0x000fe4000ff3e0ff */
[C---:B------:R-:W-:Y:S02]  /*2500*/  IADD3.X R3, PT, PT, R4.reuse, UR9, RZ, P0, !PT ;  /* 0x0000000904037c10 */ /* 0x040fe400087fe4ff */
[----:B------:R-:W-:-:S04]  /*2510*/  IADD3.X R9, PT, PT, R4, UR11, RZ, P1, !PT ;  /* 0x0000000b04097c10 */ /* 0x000fc80008ffe4ff */
[----:B------:R-:W2:Y:S04]  /*2520*/  LDG.E.64 R2, desc[UR36][R2.64] ;  /* 0x0000002402027981 */ /* 0x000ea8000c1e1b00 */
[----:B------:R-:W3:Y:S01]  /*2530*/  LDG.E.64 R8, desc[UR36][R8.64] ;  /* 0x0000002408087981 */ /* 0x000ee2000c1e1b00 */
[----:B------:R1:W4:Y:S01]  /*2540*/  LDC.64 R10, c[0x4][R0] ;  /* 0x01000000000a7b82 */ /* 0x0003220000000a00 */
[----:B0-----:R-:W-:Y:S02]  /*2550*/  IMAD.U32 R4, RZ, RZ, UR4 ;  /* 0x00000004ff047e24 */ /* 0x001fe4000f8e00ff */
[----:B------:R-:W-:Y:S02]  /*2560*/  IMAD.U32 R5, RZ, RZ, UR5 ;  /* 0x00000005ff057e24 */ /* 0x000fe4000f8e00ff */
[----:B------:R-:W-:-:S02]  /*2570*/  IMAD.U32 R6, RZ, RZ, UR38 ;  /* 0x00000026ff067e24 */ /* 0x000fc4000f8e00ff */
[----:B------:R-:W-:Y:S01]  /*2580*/  IMAD.U32 R7, RZ, RZ, UR39 ;  /* 0x00000027ff077e24 */ /* 0x000fe2000f8e00ff */
[----:B--2---:R1:W-:Y:S04]  /*2590*/  STL.64 [R1+0x8], R2 ;  /* 0x0000080201007387 */ /* 0x0043e80000100a00 */
[----:B---34-:R1:W-:Y:S02]  /*25a0*/  STL.64 [R1], R8 ;  /* 0x0000000801007387 */ /* 0x0183e40000100a00 */
[----:B------:R-:W-:-:S07]  /*25b0*/  LEPC R20, `(.L_x_43) ;  /* 0x000000001014794e */ /* 0x000fce0000000000 */
[----:B-1----:R-:W-:Y:S05]  /*25c0*/  CALL.ABS.NOINC R10 ;  /* 0x000000000a007343 */ /* 0x002fea0003c00000 */
.L_x_43:
        /* <DEDUP_REMOVED lines=9> */
[----:B------:R-:W-:Y:S01]  /*2660*/  MOV R0, 0x0 ;  /* 0x0000000000007802 */ /* 0x000fe20000000f00 */
[C---:B------:R-:W-:Y:S01]  /*2670*/  IMAD.SHL.U32 R8, R2.reuse, 0x8, RZ ;  /* 0x0000000802087824 */ /* 0x040fe200078e00ff */
[----:B------:R-:W0:Y:S02]  /*2680*/  LDCU.64 UR4, c[0x4][0x28] ;  /* 0x01000500ff0477ac */ /* 0x000e240008000a00 */
[----:B------:R-:W-:Y:S02]  /*2690*/  SHF.L.U64.HI R5, R2, 0x3, R5 ;  /* 0x0000000302057819 */ /* 0x000fe40000010205 */
[C---:B-1----:R-:W-:Y:S02]  /*26a0*/  IADD3 R2, P0, PT, R8.reuse, UR8, RZ ;  /* 0x0000000808027c10 */ /* 0x042fe4000ff1e0ff */
[----:B------:R-:W-:Y:S02]  /*26b0*/  IADD3 R8, P1, PT, R8, UR10, RZ ;  /* 0x0000000a08087c10 */ /* 0x000fe4000ff3e0ff */
[----:B------:R-:W-:-:S02]  /*26c0*/  IADD3.X R3, PT, PT, R5, UR9, RZ, P0, !PT ;  /* 0x0000000905037c10 */ /* 0x000fc400087fe4ff */
        /* <DEDUP_REMOVED lines=12> */
.L_x_42:
[----:B------:R-:W-:Y:S05]  /*2790*/  BSYNC.RECONVERGENT B6 ;  /* 0x0000000000067941 */ /* 0x000fea0003800200 */
.L_x_41:
[----:B------:R-:W-:Y:S02]  /*27a0*/  VIADD R41, R41, 0x2 ;  /* 0x0000000229297836 */ /* 0x000fe40000000000 */
[----:B------:R-:W-:-:S07]  /*27b0*/  IMAD.MOV.U32 R40, RZ, RZ, RZ ;  /* 0x000000ffff287224 */ /* 0x000fce00078e00ff */
.L_x_40:
[----:B------:R-:W0:Y:S02]  /*27c0*/  LDC R0, c[0x0][0x3d0] ;  /* 0x0000f400ff007b82 */ /* 0x000e240000000800 */
[----:B0-----:R-:W-:-:S04]  /*27d0*/  LOP3.LUT R0, R0, 0x1, RZ, 0xc0, !PT ;  /* 0x0000000100007812 */ /* 0x001fc800078ec0ff */
[----:B------:R-:W-:-:S04]  /*27e0*/  ISETP.NE.U32.AND P0, PT, R0, 0x1, PT ;  /* 0x000000010000780c */ /* 0x000fc80003f05070 */
[----:B------:R-:W-:-:S13]  /*27f0*/  ISETP.NE.U32.AND.EX P0, PT, RZ, RZ, PT, P0 ;  /* 0x000000ffff00720c */ /* 0x000fda0003f05100 */
[----:B------:R-:W-:Y:S05]  /*2800*/  @P0 EXIT ;  /* 0x000000000000094d */ /* 0x000fea0003800000 */
[----:B------:R-:W0:Y:S01]  /*2810*/  LDCU.64 UR4, c[0x0][0x398] ;  /* 0x00007300ff0477ac */ /* 0x000e220008000a00 */
[----:B------:R-:W-:Y:S01]  /*2820*/  IMAD.MOV.U32 R2, RZ, RZ, R28 ;  /* 0x000000ffff027224 */ /* 0x000fe200078e001c */
[----:B------:R-:W-:Y:S01]  /*2830*/  ISETP.NE.AND P2, PT, R28, RZ, PT ;  /* 0x000000ff1c00720c */ /* 0x000fe20003f45270 */
        /* <DEDUP_REMOVED lines=12> */
[----:B------:R-:W-:Y:S08]  /*2900*/  @P2 EXIT ;  /* 0x000000000000294d */ /* 0x000ff00003800000 */
[----:B------:R-:W2:Y:S04]  /*2910*/  LDG.E.64 R2, desc[UR36][R2.64] ;  /* 0x0000002402027981 */ /* 0x000ea8000c1e1b00 */
[----:B------:R-:W3:Y:S01]  /*2920*/  LDG.E.64 R8, desc[UR36][R8.64] ;  /* 0x0000002408087981 */ /* 0x000ee2000c1e1b00 */
[----:B------:R-:W-:Y:S01]  /*2930*/  MOV R0, 0x0 ;  /* 0x0000000000007802 */ /* 0x000fe20000000f00 */
[----:B------:R-:W0:Y:S01]  /*2940*/  LDCU.64 UR4, c[0x4][0x28] ;  /* 0x01000500ff0477ac */ /* 0x000e220008000a00 */
[----:B------:R-:W-:Y:S02]  /*2950*/  IMAD.U32 R6, RZ, RZ, UR38 ;  /* 0x00000026ff067e24 */ /* 0x000fe4000f8e00ff */
[----:B------:R1:W4:Y:S01]  /*2960*/  LDC.64 R10, c[0x4][R0] ;  /* 0x01000000000a7b82 */ /* 0x0003220000000a00 */
[----:B------:R-:W-:-:S02]  /*2970*/  IMAD.U32 R7, RZ, RZ, UR39 ;  /* 0x00000027ff077e24 */ /* 0x000fc4000f8e00ff */
[----:B0-----:R-:W-:Y:S02]  /*2980*/  IMAD.U32 R4, RZ, RZ, UR4 ;  /* 0x00000004ff047e24 */ /* 0x001fe4000f8e00ff */
[----:B------:R-:W-:Y:S01]  /*2990*/  IMAD.U32 R5, RZ, RZ, UR5 ;  /* 0x00000005ff057e24 */ /* 0x000fe2000f8e00ff */
[----:B--2---:R1:W-:Y:S04]  /*29a0*/  STL.64 [R1+0x8], R2 ;  /* 0x0000080201007387 */ /* 0x0043e80000100a00 */
[----:B---34-:R1:W-:Y:S02]  /*29b0*/  STL.64 [R1], R8 ;  /* 0x0000000801007387 */ /* 0x0183e40000100a00 */
[----:B------:R-:W-:-:S07]  /*29c0*/  LEPC R20, `(.L_x_44) ;  /* 0x000000001014794e */ /* 0x000fce0000000000 */
[----:B-1----:R-:W-:Y:S05]  /*29d0*/  CALL.ABS.NOINC R10 ;  /* 0x000000000a007343 */ /* 0x002fea0003c00000 */
.L_x_44:
[----:B------:R-:W-:Y:S05]  /*29e0*/  EXIT ;  /* 0x000000000000794d */ /* 0x000fea0003800000 */
.L_x_45:
[----:B------:R-:W-:-:S00]  /*29f0*/  BRA `(.L_x_45) ;  /* 0xfffffffc00fc7947 */ /* 0x000fc0000383ffff */
[----:B------:R-:W-:-:S00]  /*2a00*/  NOP ;  /* 0x0000000000007918 */ /* 0x000fc00000000000 */
[----:B------:R-:W-:-:S00]  /*2a10*/  NOP ;  /* 0x0000000000007918 */ /* 0x000fc00000000000 */
[----:B------:R-:W-:-:S00]  /*2a20*/  NOP ;  /* 0x0000000000007918 */ /* 0x000fc00000000000 */
[----:B------:R-:W-:-:S00]  /*2a30*/  NOP ;  /* 0x0000000000007918 */ /* 0x000fc00000000000 */
[----:B------:R-:W-:-:S00]  /*2a40*/  NOP ;  /* 0x0000000000007918 */ /* 0x000fc00000000000 */
[----:B------:R-:W-:-:S00]  /*2a50*/  NOP ;  /* 0x0000000000007918 */ /* 0x000fc00000000000 */
[----:B------:R-:W-:-:S00]  /*2a60*/  NOP ;  /* 0x0000000000007918 */ /* 0x000fc00000000000 */
[----:B------:R-:W-:-:S00]  /*2a70*/  NOP ;  /* 0x0000000000007918 */ /* 0x000fc00000000000 */
.L_x_132:


//--------------------- .text._Z13printELL_GPU_PdPmmmm --------------------------
	.section	.text._Z13printELL_GPU_PdPmmmm,"ax",@progbits
	.align	128
        .global         _Z13printELL_GPU_PdPmmmm
        .type           _Z13printELL_GPU_PdPmmmm,@function
        .size           _Z13printELL_GPU_PdPmmmm,(.L_x_133 - _Z13printELL_GPU_PdPmmmm)
        .other          _Z13printELL_GPU_PdPmmmm,@"STO_CUDA_ENTRY STV_DEFAULT"
_Z13printELL_GPU_PdPmmmm:
.text._Z13printELL_GPU_PdPmmmm:
[----:B------:R-:W0:Y:S01]  /*0000*/  LDC R1, c[0x0][0x37c] ;  /* 0x0000df00ff017b82 */ /* 0x000e220000000800 */
[----:B------:R-:W1:Y:S01]  /*0010*/  LDCU.64 UR4, c[0x0][0x398] ;  /* 0x00007300ff0477ac */ /* 0x000e620008000a00 */
[----:B0-----:R-:W-:Y:S01]  /*0020*/  VIADD R1, R1, 0xfffffff8 ;  /* 0xfffffff801017836 */ /* 0x001fe20000000000 */
[----:B------:R-:W0:Y:S01]  /*0030*/  LDCU UR6, c[0x0][0x2f8] ;  /* 0x00005f00ff0677ac */ /* 0x000e220008000800 */
[----:B-1----:R-:W-:-:S04]  /*0040*/  ISETP.NE.U32.AND P0, PT, RZ, UR4, PT ;  /* 0x00000004ff007c0c */ /* 0x002fc8000bf05070 */
[----:B------:R-:W-:Y:S02]  /*0050*/  ISETP.NE.AND.EX P0, PT, RZ, UR5, PT, P0 ;  /* 0x00000005ff007c0c */ /* 0x000fe4000bf05300 */
[----:B0-----:R-:W-:-:S11]  /*0060*/  IADD3 R22, P1, PT, R1, UR6, RZ ;  /* 0x0000000601167c10 */ /* 0x001fd6000ff3e0ff */
[----:B------:R-:W-:Y:S05]  /*0070*/  @!P0 EXIT ;  /* 0x000000000000894d */ /* 0x000fea0003800000 */
[----:B------:R-:W0:Y:S01]  /*0080*/  LDC.64 R24, c[0x0][0x3a0] ;  /* 0x0000e800ff187b82 */ /* 0x000e220000000a00 */
[----:B------:R-:W1:Y:S02]  /*0090*/  LDCU UR6, c[0x0][0x2fc] ;  /* 0x00005f80ff0677ac */ /* 0x000e640008000800 */
[----:B-1----:R-:W-:Y:S01]  /*00a0*/  IMAD.X R19, RZ, RZ, UR6, P1 ;  /* 0x00000006ff137e24 */ /* 0x002fe200088e06ff */
[----:B0-----:R-:W-:-:S04]  /*00b0*/  ISETP.NE.U32.AND P0, PT, R24, RZ, PT ;  /* 0x000000ff1800720c */ /* 0x001fc80003f05070 */
[----:B------:R-:W-:-:S13]  /*00c0*/  ISETP.NE.AND.EX P0, PT, R25, RZ, PT, P0 ;  /* 0x000000ff1900720c */ /* 0x000fda0003f05300 */
[----:B------:R-:W-:Y:S05]  /*00d0*/  @P0 BRA `(.L_x_46) ;  /* 0x0000000400040947 */ /* 0x000fea0003800000 */
[----:B------:R-:W-:Y:S01]  /*00e0*/  UISETP.GE.U32.AND UP0, UPT, UR4, 0x4, UPT ;  /* 0x000000040400788c */ /* 0x000fe2000bf06070 */
[----:B------:R-:W-:Y:S01]  /*00f0*/  IMAD.MOV.U32 R19, RZ, RZ, RZ ;  /* 0x000000ffff137224 */ /* 0x000fe200078e00ff */
[----:B------:R-:W-:Y:S02]  /*0100*/  ULOP3.LUT UR6, UR4, 0x3, URZ, 0xc0, !UPT ;  /* 0x0000000304067892 */ /* 0x000fe4000f8ec0ff */
[----:B------:R-:W-:-:S04]  /*0110*/  UISETP.GE.U32.AND.EX UP0, UPT, UR5, URZ, UPT, UP0 ;  /* 0x000000ff0500728c */ /* 0x000fc8000bf06100 */
[----:B------:R-:W-:-:S05]  /*0120*/  IMAD.U32 R18, RZ, RZ, UR6 ;  /* 0x00000006ff127e24 */ /* 0x000fca000f8e00ff */
[----:B------:R-:W-:Y:S05]  /*0130*/  BRA.U !UP0, `(.L_x_47) ;  /* 0x0000000108a87547 */ /* 0x000fea000b800000 */
[----:B------:R-:W0:Y:S01]  /*0140*/  LDCU UR5, c[0x0][0x39c] ;  /* 0x00007380ff0577ac */ /* 0x000e220008000800 */
[----:B------:R-:W-:Y:S01]  /*0150*/  BSSY.RECONVERGENT B6, `(.L_x_47) ;  /* 0x0000028000067945 */ /* 0x000fe20003800200 */
[----:B------:R-:W-:-:S06]  /*0160*/  ULOP3.LUT UR4, UR4, 0xfffffffc, URZ, 0xc0, !UPT ;  /* 0xfffffffc04047892 */ /* 0x000fcc000f8ec0ff */
[----:B------:R-:W-:Y:S02]  /*0170*/  IMAD.U32 R17, RZ, RZ, UR4 ;  /* 0x00000004ff117e24 */ /* 0x000fe4000f8e00ff */
[----:B0-----:R-:W-:-:S07]  /*0180*/  IMAD.U32 R16, RZ, RZ, UR5 ;  /* 0x00000005ff107e24 */ /* 0x001fce000f8e00ff */
.L_x_52:
[----:B------:R-:W-:Y:S01]  /*0190*/  MOV R2, 0x0 ;  /* 0x0000000000027802 */ /* 0x000fe20000000f00 */
[----:B------:R-:W0:Y:S01]  /*01a0*/  LDCU.64 UR4, c[0x4][0x10] ;  /* 0x01000200ff0477ac */ /* 0x000e220008000a00 */
[----:B------:R-:W-:Y:S02]  /*01b0*/  IADD3 R17, P0, PT, R17, -0x4, RZ ;  /* 0xfffffffc11117810 */ /* 0x000fe40007f1e0ff */
[----:B------:R-:W-:Y:S01]  /*01c0*/  CS2R R6, SRZ ;  /* 0x0000000000067805 */ /* 0x000fe2000001ff00 */
[----:B------:R1:W2:Y:S01]  /*01d0*/  LDC.64 R8, c[0x4][R2] ;  /* 0x0100000002087b82 */ /* 0x0002a20000000a00 */
[----:B------:R-:W-:Y:S02]  /*01e0*/  IADD3.X R16, PT, PT, R16, -0x1, RZ, P0, !PT ;  /* 0xffffffff10107810 */ /* 0x000fe400007fe4ff */
[----:B------:R-:W-:-:S04]  /*01f0*/  ISETP.NE.U32.AND P0, PT, R17, RZ, PT ;  /* 0x000000ff1100720c */ /* 0x000fc80003f05070 */
[----:B------:R-:W-:-:S04]  /*0200*/  ISETP.NE.AND.EX P0, PT, R16, RZ, PT, P0 ;  /* 0x000000ff1000720c */ /* 0x000fc80003f05300 */
[----:B------:R-:W-:Y:S01]  /*0210*/  P2R R22, PR, RZ, 0x1 ;  /* 0x00000001ff167803 */ /* 0x000fe20000000000 */
[----:B0-----:R-:W-:Y:S02]  /*0220*/  IMAD.U32 R4, RZ, RZ, UR4 ;  /* 0x00000004ff047e24 */ /* 0x001fe4000f8e00ff */
[----:B-1----:R-:W-:-:S07]  /*0230*/  IMAD.U32 R5, RZ, RZ, UR5 ;  /* 0x00000005ff057e24 */ /* 0x002fce000f8e00ff */
[----:B------:R-:W-:-:S07]  /*0240*/  LEPC R20, `(.L_x_48) ;  /* 0x000000001014794e */ /* 0x000fce0000000000 */
[----:B--2---:R-:W-:Y:S05]  /*0250*/  CALL.ABS.NOINC R8 ;  /* 0x0000000008007343 */ /* 0x004fea0003c00000 */
.L_x_48:
[----:B------:R0:W1:Y:S01]  /*0260*/  LDC.64 R8, c[0x4][R2] ;  /* 0x0100000002087b82 */ /* 0x0000620000000a00 */
[----:B------:R-:W2:Y:S01]  /*0270*/  LDCU.64 UR4, c[0x4][0x10] ;  /* 0x01000200ff0477ac */ /* 0x000ea20008000a00 */
[----:B------:R-:W-:Y:S01]  /*0280*/  CS2R R6, SRZ ;  /* 0x0000000000067805 */ /* 0x000fe2000001ff00 */
[----:B--2---:R-:W-:Y:S02]  /*0290*/  IMAD.U32 R4, RZ, RZ, UR4 ;  /* 0x00000004ff047e24 */ /* 0x004fe4000f8e00ff */
[----:B0-----:R-:W-:-:S07]  /*02a0*/  IMAD.U32 R5, RZ, RZ, UR5 ;  /* 0x00000005ff057e24 */ /* 0x001fce000f8e00ff */
[----:B------:R-:W-:-:S07]  /*02b0*/  LEPC R20, `(.L_x_49) ;  /* 0x000000001014794e */ /* 0x000fce0000000000 */
[----:B-1----:R-:W-:Y:S05]  /*02c0*/  CALL.ABS.NOINC R8 ;  /* 0x0000000008007343 */ /* 0x002fea0003c00000 */
.L_x_49:
[----:B------:R0:W1:Y:S01]  /*02d0*/  LDC.64 R8, c[0x4][R2] ;  /* 0x0100000002087b82 */ /* 0x0000620000000a00 */
[----:B------:R-:W2:Y:S01]  /*02e0*/  LDCU.64 UR4, c[0x4][0x10] ;  /* 0x01000200ff0477ac */ /* 0x000ea20008000a00 */
[----:B------:R-:W-:Y:S01]  /*02f0*/  CS2R R6, SRZ ;  /* 0x0000000000067805 */ /* 0x000fe2000001ff00 */
[----:B--2---:R-:W-:Y:S02]  /*0300*/  IMAD.U32 R4, RZ, RZ, UR4 ;  /* 0x00000004ff047e24 */ /* 0x004fe4000f8e00ff */
[----:B0-----:R-:W-:-:S07]  /*0310*/  IMAD.U32 R5, RZ, RZ, UR5 ;  /* 0x00000005ff057e24 */ /* 0x001fce000f8e00ff */
[----:B------:R-:W-:-:S07]  /*0320*/  LEPC R20, `(.L_x_50) ;  /* 0x000000001014794e */ /* 0x000fce0000000000 */
[----:B-1----:R-:W-:Y:S05]  /*0330*/  CALL.ABS.NOINC R8 ;  /* 0x0000000008007343 */ /* 0x002fea0003c00000 */
.L_x_50:
[----:B------:R-:W0:Y:S01]  /*0340*/  LDC.64 R2, c[0x4][R2] ;  /* 0x0100000002027b82 */ /* 0x000e220000000a00 */
[----:B------:R-:W1:Y:S01]  /*0350*/  LDCU.64 UR4, c[0x4][0x10] ;  /* 0x01000200ff0477ac */ /* 0x000e620008000a00 */
[----:B------:R-:W-:Y:S01]  /*0360*/  CS2R R6, SRZ ;  /* 0x0000000000067805 */ /* 0x000fe2000001ff00 */
[----:B-1----:R-:W-:Y:S02]  /*0370*/  IMAD.U32 R4, RZ, RZ, UR4 ;  /* 0x00000004ff047e24 */ /* 0x002fe4000f8e00ff */
[----:B------:R-:W-:-:S07]  /*0380*/  IMAD.U32 R5, RZ, RZ, UR5 ;  /* 0x00000005ff057e24 */ /* 0x000fce000f8e00ff */
[----:B------:R-:W-:-:S07]  /*0390*/  LEPC R20, `(.L_x_51) ;  /* 0x000000001014794e */ /* 0x000fce0000000000 */
[----:B0-----:R-:W-:Y:S05]  /*03a0*/  CALL.ABS.NOINC R2 ;  /* 0x0000000002007343 */ /* 0x001fea0003c00000 */
.L_x_51:
[----:B------:R-:W-:-:S13]  /*03b0*/  ISETP.NE.AND P6, PT, R22, RZ, PT ;  /* 0x000000ff1600720c */ /* 0x000fda0003fc5270 */
[----:B------:R-:W-:Y:S05]  /*03c0*/  @P6 BRA `(.L_x_52) ;  /* 0xfffffffc00706947 */ /* 0x000fea000383ffff */
[----:B------:R-:W-:Y:S05]  /*03d0*/  BSYNC.RECONVERGENT B6 ;  /* 0x0000000000067941 */ /* 0x000fea0003800200 */
.L_x_47:
[----:B------:R-:W-:-:S04]  /*03e0*/  ISETP.NE.U32.AND P0, PT, R18, RZ, PT ;  /* 0x000000ff1200720c */ /* 0x000fc80003f05070 */
[----:B------:R-:W-:-:S13]  /*03f0*/  ISETP.NE.AND.EX P0, PT, R19, RZ, PT, P0 ;  /* 0x000000ff1300720c */ /* 0x000fda0003f05300 */
[----:B------:R-:W-:Y:S05]  /*0400*/  @!P0 EXIT ;  /* 0x000000000000894d */ /* 0x000fea0003800000 */
.L_x_54:
[----:B------:R-:W-:Y:S01]  /*0410*/  MOV R0, 0x0 ;  /* 0x0000000000007802 */ /* 0x000fe20000000f00 */
[----:B------:R-:W0:Y:S01]  /*0420*/  LDCU.64 UR4, c[0x4][0x10] ;  /* 0x01000200ff0477ac */ /* 0x000e220008000a00 */
[----:B------:R-:W-:Y:S02]  /*0430*/  CS2R R6, SRZ ;  /* 0x0000000000067805 */ /* 0x000fe4000001ff00 */
[----:B------:R1:W2:Y:S01]  /*0440*/  LDC.64 R2, c[0x4][R0] ;  /* 0x0100000000027b82 */ /* 0x0002a20000000a00 */
[----:B0-----:R-:W-:Y:S02]  /*0450*/  IMAD.U32 R4, RZ, RZ, UR4 ;  /* 0x00000004ff047e24 */ /* 0x001fe4000f8e00ff */
[----:B-1----:R-:W-:-:S07]  /*0460*/  IMAD.U32 R5, RZ, RZ, UR5 ;  /* 0x00000005ff057e24 */ /* 0x002fce000f8e00ff */
[----:B------:R-:W-:-:S07]  /*0470*/  LEPC R20, `(.L_x_53) ;  /* 0x000000001014794e */ /* 0x000fce0000000000 */
[----:B--2---:R-:W-:Y:S05]  /*0480*/  CALL.ABS.NOINC R2 ;  /* 0x0000000002007343 */ /* 0x004fea0003c00000 */
.L_x_53:
[----:B------:R-:W-:-:S04]  /*0490*/  IADD3 R18, P0, PT, R18, -0x1, RZ ;  /* 0xffffffff12127810 */ /* 0x000fc80007f1e0ff */
[----:B------:R-:W-:Y:S02]  /*04a0*/  IADD3.X R19, PT, PT, R19, -0x1, RZ, P0, !PT ;  /* 0xffffffff13137810 */ /* 0x000fe400007fe4ff */
[----:B------:R-:W-:-:S04]  /*04b0*/  ISETP.NE.U32.AND P0, PT, R18, RZ, PT ;  /* 0x000000ff1200720c */ /* 0x000fc80003f05070 */
[----:B------:R-:W-:-:S13]  /*04c0*/  ISETP.NE.AND.EX P0, PT, R19, RZ, PT, P0 ;  /* 0x000000ff1300720c */ /* 0x000fda0003f05300 */
[----:B------:R-:W-:Y:S05]  /*04d0*/  @!P0 EXIT ;  /* 0x000000000000894d */ /* 0x000fea0003800000 */
[----:B------:R-:W-:Y:S05]  /*04e0*/  BRA `(.L_x_54) ;  /* 0xfffffffc00c87947 */ /* 0x000fea000383ffff */
.L_x_46:
[----:B------:R-:W0:Y:S02]  /*04f0*/  LDCU.64 UR4, c[0x0][0x390] ;  /* 0x00007200ff0477ac */ /* 0x000e240008000a00 */
[----:B0-----:R-:W-:-:S04]  /*0500*/  UISETP.NE.U32.AND UP0, UPT, UR4, URZ, UPT ;  /* 0x000000ff0400728c */ /* 0x001fc8000bf05070 */
[----:B------:R-:W-:-:S09]  /*0510*/  UISETP.NE.AND.EX UP0, UPT, UR5, URZ, UPT, UP0 ;  /* 0x000000ff0500728c */ /* 0x000fd2000bf05300 */
[----:B------:R-:W-:Y:S05]  /*0520*/  BRA.U !UP0, `(.L_x_55) ;  /* 0x0000000508547547 */ /* 0x000fea000b800000 */
[----:B------:R-:W-:Y:S01]  /*0530*/  IMAD.MOV.U32 R18, RZ, RZ, RZ ;  /* 0x000000ffff127224 */ /* 0x000fe200078e00ff */
[----:B------:R-:W0:Y:S01]  /*0540*/  LDCU.64 UR36, c[0x0][0x358] ;  /* 0x00006b00ff2477ac */ /* 0x000e220008000a00 */
[----:B------:R-:W-:Y:S01]  /*0550*/  IMAD.MOV.U32 R23, RZ, RZ, RZ ;  /* 0x000000ffff177224 */ /* 0x000fe200078e00ff */
[----:B------:R-:W1:Y:S01]  /*0560*/  LDCU.64 UR40, c[0x0][0x398] ;  /* 0x00007300ff2877ac */ /* 0x000e620008000a00 */
[----:B------:R-:W2:Y:S01]  /*0570*/  LDCU.64 UR38, c[0x0][0x390] ;  /* 0x00007200ff2677ac */ /* 0x000ea20008000a00 */
[----:B------:R-:W3:Y:S04]  /*0580*/  LDCU.64 UR42, c[0x0][0x388] ;  /* 0x00007100ff2a77ac */ /* 0x000ee80008000a00 */
.L_x_65:
[----:B------:R-:W-:Y:S01]  /*0590*/  BSSY.RECONVERGENT B7, `(.L_x_56) ;  /* 0x0000040000077945 */ /* 0x000fe20003800200 */
[----:B------:R-:W-:Y:S02]  /*05a0*/  IMAD.MOV.U32 R17, RZ, RZ, RZ ;  /* 0x000000ffff117224 */ /* 0x000fe400078e00ff */
[----:B------:R-:W-:-:S07]  /*05b0*/  IMAD.MOV.U32 R24, RZ, RZ, RZ ;  /* 0x000000ffff187224 */ /* 0x000fce00078e00ff */
.L_x_63:
[----:B------:R-:W4:Y:S01]  /*05c0*/  LDCU.64 UR4, c[0x0][0x388] ;  /* 0x00007100ff0477ac */ /* 0x000f220008000a00 */
[C---:B------:R-:W-:Y:S01]  /*05d0*/  IMAD.SHL.U32 R0, R18.reuse, 0x8, RZ ;  /* 0x0000000812007824 */ /* 0x040fe200078e00ff */
[----:B------:R-:W-:-:S04]  /*05e0*/  SHF.L.U64.HI R6, R18, 0x3, R23 ;  /* 0x0000000312067819 */ /* 0x000fc80000010217 */
[----:B----4-:R-:W-:-:S04]  /*05f0*/  IADD3 R2, P0, PT, R0, UR4, RZ ;  /* 0x0000000400027c10 */ /* 0x010fc8000ff1e0ff */
[----:B------:R-:W-:-:S06]  /*0600*/  IADD3.X R3, PT, PT, R6, UR5, RZ, P0, !PT ;  /* 0x0000000506037c10 */ /* 0x000fcc00087fe4ff */
[----:B0-----:R-:W4:Y:S01]  /*0610*/  LDG.E.64 R2, desc[UR36][R2.64] ;  /* 0x0000002402027981 */ /* 0x001f22000c1e1b00 */
[----:B------:R-:W-:Y:S04]  /*0620*/  BSSY.RECONVERGENT B0, `(.L_x_57) ;  /* 0x0000026000007945 */ /* 0x000fe80003800200 */
[----:B------:R-:W-:Y:S01]  /*0630*/  BSSY.RELIABLE B6, `(.L_x_58) ;  /* 0x0000020000067945 */ /* 0x000fe20003800100 */
[----:B----4-:R-:W-:-:S04]  /*0640*/  ISETP.NE.U32.AND P0, PT, R2, R17, PT ;  /* 0x000000110200720c */ /* 0x010fc80003f05070 */
[----:B------:R-:W-:-:S13]  /*0650*/  ISETP.NE.AND.EX P0, PT, R3, R24, PT, P0 ;  /* 0x000000180300720c */ /* 0x000fda0003f05300 */
[----:B------:R-:W-:Y:S05]  /*0660*/  @!P0 BRA `(.L_x_59) ;  /* 0x0000000000708947 */ /* 0x000fea0003800000 */
[----:B------:R-:W-:Y:S01]  /*0670*/  BSSY.RELIABLE B1, `(.L_x_59) ;  /* 0x000001b000017945 */ /* 0x000fe20003800100 */
[----:B------:R-:W-:Y:S02]  /*0680*/  IMAD.MOV.U32 R7, RZ, RZ, RZ ;  /* 0x000000ffff077224 */ /* 0x000fe400078e00ff */
[----:B------:R-:W-:-:S07]  /*0690*/  IMAD.MOV.U32 R8, RZ, RZ, RZ ;  /* 0x000000ffff087224 */ /* 0x000fce00078e00ff */
.L_x_61:
[----:B------:R-:W-:-:S05]  /*06a0*/  IADD3 R0, P0, PT, R7, 0x1, RZ ;  /* 0x0000000107007810 */ /* 0x000fca0007f1e0ff */
[----:B------:R-:W-:Y:S01]  /*06b0*/  IMAD.X R2, RZ, RZ, R8, P0 ;  /* 0x000000ffff027224 */ /* 0x000fe200000e0608 */
[----:B--2---:R-:W-:Y:S02]  /*06c0*/  ISETP.NE.U32.AND P0, PT, R0, UR38, PT ;  /* 0x0000002600007c0c */ /* 0x004fe4000bf05070 */
[----:B------:R-:W-:Y:S02]  /*06d0*/  CS2R R8, SRZ ;  /* 0x0000000000087805 */ /* 0x000fe4000001ff00 */
[----:B------:R-:W-:-:S13]  /*06e0*/  ISETP.NE.AND.EX P0, PT, R2, UR39, PT, P0 ;  /* 0x0000002702007c0c */ /* 0x000fda000bf05300 */
[----:B------:R-:W-:Y:S05]  /*06f0*/  @!P0 BREAK.RELIABLE B1 ;  /* 0x0000000000018942 */ /* 0x000fea0003800100 */
[----:B------:R-:W-:Y:S05]  /*0700*/  @!P0 BREAK.RELIABLE B6 ;  /* 0x0000000000068942 */ /* 0x000fea0003800100 */
[----:B------:R-:W-:Y:S05]  /*0710*/  @!P0 BRA `(.L_x_60) ;  /* 0x0000000000588947 */ /* 0x000fea0003800000 */
[----:B------:R-:W-:Y:S02]  /*0720*/  IMAD.MOV.U32 R8, RZ, RZ, R2 ;  /* 0x000000ffff087224 */ /* 0x000fe400078e0002 */
[----:B------:R-:W-:Y:S02]  /*0730*/  IMAD.MOV.U32 R7, RZ, RZ, R0 ;  /* 0x000000ffff077224 */ /* 0x000fe400078e0000 */
[----:B-1----:R-:W-:Y:S02]  /*0740*/  IMAD R0, R8, UR40, RZ ;  /* 0x0000002808007c24 */ /* 0x002fe4000f8e02ff */
[----:B------:R-:W-:Y:S02]  /*0750*/  IMAD.MOV.U32 R2, RZ, RZ, R18 ;  /* 0x000000ffff027224 */ /* 0x000fe400078e0012 */
[----:B------:R-:W-:Y:S02]  /*0760*/  IMAD.MOV.U32 R3, RZ, RZ, R23 ;  /* 0x000000ffff037224 */ /* 0x000fe400078e0017 */
[----:B------:R-:W-:-:S02]  /*0770*/  IMAD R5, R7, UR41, R0 ;  /* 0x0000002907057c24 */ /* 0x000fc4000f8e0200 */
[----:B------:R-:W-:-:S04]  /*0780*/  IMAD.WIDE.U32 R2, R7, UR40, R2 ;  /* 0x0000002807027c25 */ /* 0x000fc8000f8e0002 */
[----:B------:R-:W-:Y:S02]  /*0790*/  IMAD.SHL.U32 R0, R2, 0x8, RZ ;  /* 0x0000000802007824 */ /* 0x000fe400078e00ff */
[----:B------:R-:W-:-:S03]  /*07a0*/  IMAD.IADD R3, R3, 0x1, R5 ;  /* 0x0000000103037824 */ /* 0x000fc600078e0205 */
[----:B---3--:R-:W-:Y:S02]  /*07b0*/  IADD3 R4, P0, PT, R0, UR42, RZ ;  /* 0x0000002a00047c10 */ /* 0x008fe4000ff1e0ff */
[----:B------:R-:W-:-:S04]  /*07c0*/  SHF.L.U64.HI R6, R2, 0x3, R3 ;  /* 0x0000000302067819 */ /* 0x000fc80000010203 */
[----:B------:R-:W-:-:S05]  /*07d0*/  IADD3.X R5, PT, PT, R6, UR43, RZ, P0, !PT ;  /* 0x0000002b06057c10 */ /* 0x000fca00087fe4ff */
[----:B------:R-:W2:Y:S02]  /*07e0*/  LDG.E.64 R2, desc[UR36][R4.64] ;  /* 0x0000002404027981 */ /* 0x000ea4000c1e1b00 */
[----:B--2---:R-:W-:-:S04]  /*07f0*/  ISETP.NE.U32.AND P0, PT, R2, R17, PT ;  /* 0x000000110200720c */ /* 0x004fc80003f05070 */
[----:B------:R-:W-:-:S13]  /*0800*/  ISETP.NE.AND.EX P0, PT, R3, R24, PT, P0 ;  /* 0x000000180300720c */ /* 0x000fda0003f05300 */
[----:B------:R-:W-:Y:S05]  /*0810*/  @P0 BRA `(.L_x_61) ;  /* 0xfffffffc00a00947 */ /* 0x000fea000383ffff */
[----:B------:R-:W-:Y:S05]  /*0820*/  BSYNC.RELIABLE B1 ;  /* 0x0000000000017941 */ /* 0x000fea0003800100 */
.L_x_59:
[----:B-123--:R-:W-:Y:S05]  /*0830*/  BSYNC.RELIABLE B6 ;  /* 0x0000000000067941 */ /* 0x00efea0003800100 */
.L_x_58:
[----:B------:R-:W0:Y:S02]  /*0840*/  LDCU.64 UR4, c[0x0][0x380] ;  /* 0x00007000ff0477ac */ /* 0x000e240008000a00 */
[----:B0-----:R-:W-:-:S04]  /*0850*/  IADD3 R8, P0, PT, R0, UR4, RZ ;  /* 0x0000000400087c10 */ /* 0x001fc8000ff1e0ff */
[----:B------:R-:W-:-:S06]  /*0860*/  IADD3.X R9, PT, PT, R6, UR5, RZ, P0, !PT ;  /* 0x0000000506097c10 */ /* 0x000fcc00087fe4ff */
[----:B------:R-:W5:Y:S03]  /*0870*/  LDG.E.64 R8, desc[UR36][R8.64] ;  /* 0x0000002408087981 */ /* 0x000f66000c1e1b00 */
.L_x_60:
[----:B-1-3--:R-:W-:Y:S05]  /*0880*/  BSYNC.RECONVERGENT B0 ;  /* 0x0000000000007941 */ /* 0x00afea0003800200 */
.L_x_57:
[----:B------:R-:W-:Y:S01]  /*0890*/  MOV R16, 0x0 ;  /* 0x0000000000107802 */ /* 0x000fe20000000f00 */
[----:B-----5:R0:W-:Y:S01]  /*08a0*/  STL.64 [R1], R8 ;  /* 0x0000000801007387 */ /* 0x0201e20000100a00 */
[----:B------:R-:W1:Y:S01]  /*08b0*/  LDCU.64 UR4, c[0x4][0x20] ;  /* 0x01000400ff0477ac */ /* 0x000e620008000a00 */
[----:B------:R-:W-:Y:S01]  /*08c0*/  IMAD.MOV.U32 R6, RZ, RZ, R22 ;  /* 0x000000ffff067224 */ /* 0x000fe200078e0016 */
[----:B------:R0:W2:Y:S01]  /*08d0*/  LDC.64 R2, c[0x4][R16] ;  /* 0x0100000010027b82 */ /* 0x0000a20000000a00 */
[----:B------:R-:W-:Y:S02]  /*08e0*/  IMAD.MOV.U32 R7, RZ, RZ, R19 ;  /* 0x000000ffff077224 */ /* 0x000fe400078e0013 */
[----:B-1----:R-:W-:Y:S02]  /*08f0*/  IMAD.U32 R4, RZ, RZ, UR4 ;  /* 0x00000004ff047e24 */ /* 0x002fe4000f8e00ff */
[----:B0-----:R-:W-:-:S07]  /*0900*/  IMAD.U32 R5, RZ, RZ, UR5 ;  /* 0x00000005ff057e24 */ /* 0x001fce000f8e00ff */
[----:B------:R-:W-:-:S07]  /*0910*/  LEPC R20, `(.L_x_62) ;  /* 0x000000001014794e */ /* 0x000fce0000000000 */
[----:B--2---:R-:W-:Y:S05]  /*0920*/  CALL.ABS.NOINC R2 ;  /* 0x0000000002007343 */ /* 0x004fea0003c00000 */
.L_x_62:
[----:B------:R-:W0:Y:S01]  /*0930*/  LDCU.64 UR4, c[0x0][0x3a0] ;  /* 0x00007400ff0477ac */ /* 0x000e220008000a00 */
[----:B------:R-:W-:-:S05]  /*0940*/  IADD3 R17, P0, PT, R17, 0x1, RZ ;  /* 0x0000000111117810 */ /* 0x000fca0007f1e0ff */
[----:B------:R-:W-:Y:S01]  /*0950*/  IMAD.X R24, RZ, RZ, R24, P0 ;  /* 0x000000ffff187224 */ /* 0x000fe200000e0618 */
[----:B0-----:R-:W-:-:S04]  /*0960*/  ISETP.GE.U32.AND P0, PT, R17, UR4, PT ;  /* 0x0000000411007c0c */ /* 0x001fc8000bf06070 */
[----:B------:R-:W-:-:S13]  /*0970*/  ISETP.GE.U32.AND.EX P0, PT, R24, UR5, PT, P0 ;  /* 0x0000000518007c0c */ /* 0x000fda000bf06100 */
[----:B------:R-:W-:Y:S05]  /*0980*/  @!P0 BRA `(.L_x_63) ;  /* 0xfffffffc000c8947 */ /* 0x000fea000383ffff */
[----:B------:R-:W-:Y:S05]  /*0990*/  BSYNC.RECONVERGENT B7 ;  /* 0x0000000000077941 */ /* 0x000fea0003800200 */
.L_x_56:
[----:B------:R-:W0:Y:S01]  /*09a0*/  LDC.64 R16, c[0x4][R16] ;  /* 0x0100000010107b82 */ /* 0x000e220000000a00 */
[----:B------:R-:W1:Y:S01]  /*09b0*/  LDCU.64 UR4, c[0x4][0x10] ;  /* 0x01000200ff0477ac */ /* 0x000e620008000a00 */
[----:B------:R-:W-:Y:S01]  /*09c0*/  CS2R R6, SRZ ;  /* 0x0000000000067805 */ /* 0x000fe2000001ff00 */
[----:B-1----:R-:W-:Y:S02]  /*09d0*/  IMAD.U32 R4, RZ, RZ, UR4 ;  /* 0x00000004ff047e24 */ /* 0x002fe4000f8e00ff */
[----:B------:R-:W-:-:S07]  /*09e0*/  IMAD.U32 R5, RZ, RZ, UR5 ;  /* 0x00000005ff057e24 */ /* 0x000fce000f8e00ff */
[----:B------:R-:W-:-:S07]  /*09f0*/  LEPC R20, `(.L_x_64) ;  /* 0x000000001014794e */ /* 0x000fce0000000000 */
[----:B0-----:R-:W-:Y:S05]  /*0a00*/  CALL.ABS.NOINC R16 ;  /* 0x0000000010007343 */ /* 0x001fea0003c00000 */
.L_x_64:
[----:B------:R-:W0:Y:S01]  /*0a10*/  LDCU.64 UR4, c[0x0][0x398] ;  /* 0x00007300ff0477ac */ /* 0x000e220008000a00 */
[----:B------:R-:W-:-:S05]  /*0a20*/  IADD3 R18, P0, PT, R18, 0x1, RZ ;  /* 0x0000000112127810 */ /* 0x000fca0007f1e0ff */
[----:B------:R-:W-:Y:S01]  /*0a30*/  IMAD.X R23, RZ, RZ, R23, P0 ;  /* 0x000000ffff177224 */ /* 0x000fe200000e0617 */
[----:B0-----:R-:W-:-:S04]  /*0a40*/  ISETP.GE.U32.AND P0, PT, R18, UR4, PT ;  /* 0x0000000412007c0c */ /* 0x001fc8000bf06070 */
[----:B------:R-:W-:-:S13]  /*0a50*/  ISETP.GE.U32.AND.EX P0, PT, R23, UR5, PT, P0 ;  /* 0x0000000517007c0c */ /* 0x000fda000bf06100 */
[----:B------:R-:W-:Y:S05]  /*0a60*/  @!P0 BRA `(.L_x_65) ;  /* 0xfffffff800c88947 */ /* 0x000fea000383ffff */
[----:B------:R-:W-:Y:S05]  /*0a70*/  EXIT ;  /* 0x000000000000794d */ /* 0x000fea0003800000 */
.L_x_55:
[C---:B------:R-:W-:Y:S01]  /*0a80*/  LOP3.LUT R25, R24.reuse, 0x3, RZ, 0xc0, !PT ;  /* 0x0000000318197812 */ /* 0x040fe200078ec0ff */
[----:B------:R-:W-:Y:S01]  /*0a90*/  IMAD.MOV.U32 R23, RZ, RZ, RZ ;  /* 0x000000ffff177224 */ /* 0x000fe200078e00ff */
[----:B------:R-:W-:-:S07]  /*0aa0*/  LOP3.LUT R24, R24, 0xfffffffc, RZ, 0xc0, !PT ;  /* 0xfffffffc18187812 */ /* 0x000fce00078ec0ff */
.L_x_76:
[----:B------:R-:W0:Y:S02]  /*0ab0*/  LDCU.64 UR4, c[0x0][0x3a0] ;  /* 0x00007400ff0477ac */ /* 0x000e240008000a00 */
[----:B0-----:R-:W-:-:S04]  /*0ac0*/  UISETP.GE.U32.AND UP0, UPT, UR4, 0x4, UPT ;  /* 0x000000040400788c */ /* 0x001fc8000bf06070 */
[----:B------:R-:W-:-:S09]  /*0ad0*/  UISETP.GE.U32.AND.EX UP0, UPT, UR5, URZ, UPT, UP0 ;  /* 0x000000ff0500728c */ /* 0x000fd2000bf06100 */
[----:B------:R-:W-:Y:S05]  /*0ae0*/  BRA.U !UP0, `(.L_x_66) ;  /* 0x0000000108c47547 */ /* 0x000fea000b800000 */
[----:B------:R-:W0:Y:S01]  /*0af0*/  LDCU UR4, c[0x0][0x3a4] ;  /* 0x00007480ff0477ac */ /* 0x000e220008000800 */
[----:B------:R-:W-:Y:S01]  /*0b00*/  BSSY.RECONVERGENT B6, `(.L_x_66) ;  /* 0x000002f000067945 */ /* 0x000fe20003800200 */
[----:B------:R-:W-:Y:S02]  /*0b10*/  IMAD.MOV.U32 R18, RZ, RZ, R24 ;  /* 0x000000ffff127224 */ /* 0x000fe400078e0018 */
[----:B0-----:R-:W-:-:S07]  /*0b20*/  IMAD.U32 R17, RZ, RZ, UR4 ;  /* 0x00000004ff117e24 */ /* 0x001fce000f8e00ff */
.L_x_71:
[----:B------:R-:W-:Y:S01]  /*0b30*/  MOV R16, 0x0 ;  /* 0x0000000000107802 */ /* 0x000fe20000000f00 */
[----:B------:R0:W-:Y:S01]  /*0b40*/  STL.64 [R1], RZ ;  /* 0x000000ff01007387 */ /* 0x0001e20000100a00 */
[----:B------:R-:W1:Y:S01]  /*0b50*/  LDCU.64 UR4, c[0x4][0x20] ;  /* 0x01000400ff0477ac */ /* 0x000e620008000a00 */
[----:B------:R-:W-:Y:S01]  /*0b60*/  IADD3 R18, P0, PT, R18, -0x4, RZ ;  /* 0xfffffffc12127810 */ /* 0x000fe20007f1e0ff */
[----:B------:R0:W2:Y:S01]  /*0b70*/  LDC.64 R2, c[0x4][R16] ;  /* 0x0100000010027b82 */ /* 0x0000a20000000a00 */
[----:B------:R-:W-:Y:S02]  /*0b80*/  IMAD.MOV.U32 R6, RZ, RZ, R22 ;  /* 0x000000ffff067224 */ /* 0x000fe400078e0016 */
[----:B------:R-:W-:Y:S01]  /*0b90*/  IADD3.X R17, PT, PT, R17, -0x1, RZ, P0, !PT ;  /* 0xffffffff11117810 */ /* 0x000fe200007fe4ff */
[----:B------:R-:W-:Y:S01]  /*0ba0*/  IMAD.MOV.U32 R7, RZ, RZ, R19 ;  /* 0x000000ffff077224 */ /* 0x000fe200078e0013 */
[----:B------:R-:W-:-:S04]  /*0bb0*/  ISETP.NE.U32.AND P0, PT, R18, RZ, PT ;  /* 0x000000ff1200720c */ /* 0x000fc80003f05070 */
[----:B------:R-:W-:-:S04]  /*0bc0*/  ISETP.NE.AND.EX P0, PT, R17, RZ, PT, P0 ;  /* 0x000000ff1100720c */ /* 0x000fc80003f05300 */
[----:B------:R-:W-:Y:S01]  /*0bd0*/  P2R R26, PR, RZ, 0x1 ;  /* 0x00000001ff1a7803 */ /* 0x000fe20000000000 */
[----:B-1----:R-:W-:Y:S02]  /*0be0*/  IMAD.U32 R4, RZ, RZ, UR4 ;  /* 0x00000004ff047e24 */ /* 0x002fe4000f8e00ff */
[----:B0-----:R-:W-:-:S07]  /*0bf0*/  IMAD.U32 R5, RZ, RZ, UR5 ;  /* 0x00000005ff057e24 */ /* 0x001fce000f8e00ff */
[----:B------:R-:W-:-:S07]  /*0c00*/  LEPC R20, `(.L_x_67) ;  /* 0x000000001014794e */ /* 0x000fce0000000000 */
[----:B--2---:R-:W-:Y:S05]  /*0c10*/  CALL.ABS.NOINC R2 ;  /* 0x0000000002007343 */ /* 0x004fea0003c00000 */
.L_x_67:
[----:B------:R0:W-:Y:S01]  /*0c20*/  STL.64 [R1], RZ ;  /* 0x000000ff01007387 */ /* 0x0001e20000100a00 */
[----:B------:R0:W1:Y:S01]  /*0c30*/  LDC.64 R2, c[0x4][R16] ;  /* 0x0100000010027b82 */ /* 0x0000620000000a00 */
[----:B------:R-:W2:Y:S01]  /*0c40*/  LDCU.64 UR4, c[0x4][0x20] ;  /* 0x01000400ff0477ac */ /* 0x000ea20008000a00 */
[----:B------:R-:W-:Y:S02]  /*0c50*/  IMAD.MOV.U32 R6, RZ, RZ, R22 ;  /* 0x000000ffff067224 */ /* 0x000fe400078e0016 */
[----:B------:R-:W-:Y:S02]  /*0c60*/  IMAD.MOV.U32 R7, RZ, RZ, R19 ;  /* 0x000000ffff077224 */ /* 0x000fe400078e0013 */
[----:B--2---:R-:W-:Y:S02]  /*0c70*/  IMAD.U32 R4, RZ, RZ, UR4 ;  /* 0x00000004ff047e24 */ /* 0x004fe4000f8e00ff */
[----:B0-----:R-:W-:-:S07]  /*0c80*/  IMAD.U32 R5, RZ, RZ, UR5 ;  /* 0x00000005ff057e24 */ /* 0x001fce000f8e00ff */
[----:B------:R-:W-:-:S07]  /*0c90*/  LEPC R20, `(.L_x_68) ;  /* 0x000000001014794e */ /* 0x000fce0000000000 */
[----:B-1----:R-:W-:Y:S05]  /*0ca0*/  CALL.ABS.NOINC R2 ;  /* 0x0000000002007343 */ /* 0x002fea0003c00000 */
.L_x_68:
        /* <DEDUP_REMOVED lines=9> */
.L_x_69:
        /* <DEDUP_REMOVED lines=9> */
.L_x_70:
[----:B------:R-:W-:-:S13]  /*0dd0*/  ISETP.NE.AND P6, PT, R26, RZ, PT ;  /* 0x000000ff1a00720c */ /* 0x000fda0003fc5270 */
[----:B------:R-:W-:Y:S05]  /*0de0*/  @P6 BRA `(.L_x_71) ;  /* 0xfffffffc00506947 */ /* 0x000fea000383ffff */
[----:B------:R-:W-:Y:S05]  /*0df0*/  BSYNC.RECONVERGENT B6 ;  /* 0x0000000000067941 */ /* 0x000fea0003800200 */
.L_x_66:
[----:B------:R-:W-:-:S04]  /*0e00*/  ISETP.NE.U32.AND P0, PT, R25, RZ, PT ;  /* 0x000000ff1900720c */ /* 0x000fc80003f05070 */
[----:B------:R-:W-:-:S13]  /*0e10*/  ISETP.NE.AND.EX P0, PT, RZ, RZ, PT, P0 ;  /* 0x000000ffff00720c */ /* 0x000fda0003f05300 */
[----:B------:R-:W-:Y:S05]  /*0e20*/  @!P0 BRA `(.L_x_72) ;  /* 0x0000000000988947 */ /* 0x000fea0003800000 */
[----:B------:R-:W-:Y:S01]  /*0e30*/  MOV R16, 0x0 ;  /* 0x0000000000107802 */ /* 0x000fe20000000f00 */
[----:B------:R0:W-:Y:S01]  /*0e40*/  STL.64 [R1], RZ ;  /* 0x000000ff01007387 */ /* 0x0001e20000100a00 */
[----:B------:R-:W1:Y:S01]  /*0e50*/  LDCU.64 UR4, c[0x4][0x20] ;  /* 0x01000400ff0477ac */ /* 0x000e620008000a00 */
[----:B------:R-:W-:Y:S01]  /*0e60*/  ISETP.NE.U32.AND P0, PT, R25, 0x1, PT ;  /* 0x000000011900780c */ /* 0x000fe20003f05070 */
[----:B------:R0:W2:Y:S01]  /*0e70*/  LDC.64 R2, c[0x4][R16] ;  /* 0x0100000010027b82 */ /* 0x0000a20000000a00 */
[----:B------:R-:W-:Y:S02]  /*0e80*/  IMAD.MOV.U32 R6, RZ, RZ, R22 ;  /* 0x000000ffff067224 */ /* 0x000fe400078e0016 */
[----:B------:R-:W-:Y:S01]  /*0e90*/  ISETP.NE.AND.EX P0, PT, RZ, RZ, PT, P0 ;  /* 0x000000ffff00720c */ /* 0x000fe20003f05300 */
[----:B------:R-:W-:-:S03]  /*0ea0*/  IMAD.MOV.U32 R7, RZ, RZ, R19 ;  /* 0x000000ffff077224 */ /* 0x000fc600078e0013 */
[----:B------:R-:W-:Y:S01]  /*0eb0*/  P2R R17, PR, RZ, 0x1 ;  /* 0x00000001ff117803 */ /* 0x000fe20000000000 */
[----:B-1----:R-:W-:Y:S02]  /*0ec0*/  IMAD.U32 R4, RZ, RZ, UR4 ;  /* 0x00000004ff047e24 */ /* 0x002fe4000f8e00ff */
[----:B0-----:R-:W-:-:S07]  /*0ed0*/  IMAD.U32 R5, RZ, RZ, UR5 ;  /* 0x00000005ff057e24 */ /* 0x001fce000f8e00ff */
[----:B------:R-:W-:-:S07]  /*0ee0*/  LEPC R20, `(.L_x_73) ;  /* 0x000000001014794e */ /* 0x000fce0000000000 */
[----:B--2---:R-:W-:Y:S05]  /*0ef0*/  CALL.ABS.NOINC R2 ;  /* 0x0000000002007343 */ /* 0x004fea0003c00000 */
.L_x_73:
[----:B------:R-:W-:-:S13]  /*0f00*/  ISETP.NE.AND P6, PT, R17, RZ, PT ;  /* 0x000000ff1100720c */ /* 0x000fda0003fc5270 */
[----:B------:R-:W-:Y:S05]  /*0f10*/  @!P6 BRA `(.L_x_72) ;  /* 0x00000000005ce947 */ /* 0x000fea0003800000 */
[----:B------:R0:W-:Y:S01]  /*0f20*/  STL.64 [R1], RZ ;  /* 0x000000ff01007387 */ /* 0x0001e20000100a00 */
[----:B------:R0:W1:Y:S01]  /*0f30*/  LDC.64 R2, c[0x4][R16] ;  /* 0x0100000010027b82 */ /* 0x0000620000000a00 */
[----:B------:R-:W2:Y:S01]  /*0f40*/  LDCU.64 UR4, c[0x4][0x20] ;  /* 0x01000400ff0477ac */ /* 0x000ea20008000a00 */
[----:B------:R-:W-:Y:S01]  /*0f50*/  ISETP.NE.U32.AND P0, PT, R25, 0x2, PT ;  /* 0x000000021900780c */ /* 0x000fe20003f05070 */
[----:B------:R-:W-:Y:S02]  /*0f60*/  IMAD.MOV.U32 R6, RZ, RZ, R22 ;  /* 0x000000ffff067224 */ /* 0x000fe400078e0016 */
[----:B------:R-:W-:Y:S01]  /*0f70*/  IMAD.MOV.U32 R7, RZ, RZ, R19 ;  /* 0x000000ffff077224 */ /* 0x000fe200078e0013 */
[----:B------:R-:W-:-:S04]  /*0f80*/  ISETP.NE.AND.EX P0, PT, RZ, RZ, PT, P0 ;  /* 0x000000ffff00720c */ /* 0x000fc80003f05300 */
[----:B------:R-:W-:Y:S01]  /*0f90*/  P2R R17, PR, RZ, 0x1 ;  /* 0x00000001ff117803 */ /* 0x000fe20000000000 */
[----:B--2---:R-:W-:Y:S02]  /*0fa0*/  IMAD.U32 R4, RZ, RZ, UR4 ;  /* 0x00000004ff047e24 */ /* 0x004fe4000f8e00ff */
[----:B0-----:R-:W-:-:S07]  /*0fb0*/  IMAD.U32 R5, RZ, RZ, UR5 ;  /* 0x00000005ff057e24 */ /* 0x001fce000f8e00ff */
[----:B------:R-:W-:-:S07]  /*0fc0*/  LEPC R20, `(.L_x_74) ;  /* 0x000000001014794e */ /* 0x000fce0000000000 */
[----:B-1----:R-:W-:Y:S05]  /*0fd0*/  CALL.ABS.NOINC R2 ;  /* 0x0000000002007343 */ /* 0x002fea0003c00000 */
.L_x_74:
[----:B------:R-:W-:-:S13]  /*0fe0*/  ISETP.NE.AND P6, PT, R17, RZ, PT ;  /* 0x000000ff1100720c */ /* 0x000fda0003fc5270 */
[----:B------:R-:W-:Y:S05]  /*0ff0*/  @!P6 BRA `(.L_x_72) ;  /* 0x000000000024e947 */ /* 0x000fea0003800000 */
[----:B------:R0:W-:Y:S01]  /*1000*/  STL.64 [R1], RZ ;  /* 0x000000ff01007387 */ /* 0x0001e20000100a00 */
[----:B------:R-:W1:Y:S01]  /*1010*/  LDC.64 R16, c[0x4][R16] ;  /* 0x0100000010107b82 */ /* 0x000e620000000a00 */
[----:B------:R-:W2:Y:S01]  /*1020*/  LDCU.64 UR4, c[0x4][0x20] ;  /* 0x01000400ff0477ac */ /* 0x000ea20008000a00 */
[----:B------:R-:W-:Y:S02]  /*1030*/  IMAD.MOV.U32 R6, RZ, RZ, R22 ;  /* 0x000000ffff067224 */ /* 0x000fe400078e0016 */
[----:B------:R-:W-:Y:S02]  /*1040*/  IMAD.MOV.U32 R7, RZ, RZ, R19 ;  /* 0x000000ffff077224 */ /* 0x000fe400078e0013 */
[----:B--2---:R-:W-:Y:S02]  /*1050*/  IMAD.U32 R4, RZ, RZ, UR4 ;  /* 0x00000004ff047e24 */ /* 0x004fe4000f8e00ff */
[----:B0-----:R-:W-:-:S07]  /*1060*/  IMAD.U32 R5, RZ, RZ, UR5 ;  /* 0x00000005ff057e24 */ /* 0x001fce000f8e00ff */
[----:B------:R-:W-:-:S07]  /*1070*/  LEPC R20, `(.L_x_72) ;  /* 0x000000001014794e */ /* 0x000fce0000000000 */
[----:B-1----:R-:W-:Y:S05]  /*1080*/  CALL.ABS.NOINC R16 ;  /* 0x0000000010007343 */ /* 0x002fea0003c00000 */
.L_x_72:
        /* <DEDUP_REMOVED lines=8> */
.L_x_75:
[----:B------:R-:W0:Y:S01]  /*1110*/  LDCU.64 UR4, c[0x0][0x398] ;  /* 0x00007300ff0477ac */ /* 0x000e220008000a00 */
[----:B------:R-:W-:-:S05]  /*1120*/  VIADD R23, R23, 0x1 ;  /* 0x0000000117177836 */ /* 0x000fca0000000000 */
[----:B0-----:R-:W-:-:S04]  /*1130*/  ISETP.GE.U32.AND P0, PT, R23, UR4, PT ;  /* 0x0000000417007c0c */ /* 0x001fc8000bf06070 */
[----:B------:R-:W-:-:S13]  /*1140*/  ISETP.GE.U32.AND.EX P0, PT, RZ, UR5, PT, P0 ;  /* 0x00000005ff007c0c */ /* 0x000fda000bf06100 */
[----:B------:R-:W-:Y:S05]  /*1150*/  @!P0 BRA `(.L_x_76) ;  /* 0xfffffff800548947 */ /* 0x000fea000383ffff */
[----:B------:R-:W-:Y:S05]  /*1160*/  EXIT ;  /* 0x000000000000794d */ /* 0x000fea0003800000 */
.L_x_77:
        /* <DEDUP_REMOVED lines=9> */
.L_x_133:


//--------------------- .text._Z15printVector_GPUPdm --------------------------
	.section	.text._Z15printVector_GPUPdm,"ax",@progbits
	.align	128
        .global         _Z15printVector_GPUPdm
        .type           _Z15printVector_GPUPdm,@function
        .size           _Z15printVector_GPUPdm,(.L_x_134 - _Z15printVector_GPUPdm)
        .other          _Z15printVector_GPUPdm,@"STO_CUDA_ENTRY STV_DEFAULT"
_Z15printVector_GPUPdm:
.text._Z15printVector_GPUPdm:
[----:B------:R-:W0:Y:S01]  /*0000*/  LDC R1, c[0x0][0x37c] ;  /* 0x0000df00ff017b82 */ /* 0x000e220000000800 */
[----:B------:R-:W1:Y:S01]  /*0010*/  S2R R0, SR_CTAID.X ;  /* 0x0000000000007919 */ /* 0x000e620000002500 */
[----:B------:R-:W2:Y:S01]  /*0020*/  LDCU UR5, c[0x0][0x2fc] ;  /* 0x00005f80ff0577ac */ /* 0x000ea20008000800 */
[----:B0-----:R-:W-:Y:S01]  /*0030*/  VIADD R1, R1, 0xfffffff0 ;  /* 0xfffffff001017836 */ /* 0x001fe20000000000 */
[----:B------:R-:W1:Y:S01]  /*0040*/  S2R R3, SR_TID.X ;  /* 0x0000000000037919 */ /* 0x000e620000002100 */
[----:B------:R-:W1:Y:S01]  /*0050*/  LDCU UR6, c[0x0][0x360] ;  /* 0x00006c00ff0677ac */ /* 0x000e620008000800 */
[----:B------:R-:W0:Y:S01]  /*0060*/  LDCU.64 UR8, c[0x0][0x388] ;  /* 0x00007100ff0877ac */ /* 0x000e220008000a00 */
[----:B------:R-:W3:Y:S02]  /*0070*/  LDCU UR4, c[0x0][0x2f8] ;  /* 0x00005f00ff0477ac */ /* 0x000ee40008000800 */
[----:B---3--:R-:W-:Y:S01]  /*0080*/  IADD3 R6, P1, PT, R1, UR4, RZ ;  /* 0x0000000401067c10 */ /* 0x008fe2000ff3e0ff */
[----:B-1----:R-:W-:-:S04]  /*0090*/  IMAD R0, R0, UR6, R3 ;  /* 0x0000000600007c24 */ /* 0x002fc8000f8e0203 */
[----:B--2---:R-:W-:Y:S01]  /*00a0*/  IMAD.X R7, RZ, RZ, UR5, P1 ;  /* 0x00000005ff077e24 */ /* 0x004fe200088e06ff */
[----:B0-----:R-:W-:Y:S02]  /*00b0*/  ISETP.GE.U32.AND P0, PT, R0, UR8, PT ;  /* 0x0000000800007c0c */ /* 0x001fe4000bf06070 */
[----:B------:R-:W-:-:S04]  /*00c0*/  SHF.R.S32.HI R3, RZ, 0x1f, R0 ;  /* 0x0000001fff037819 */ /* 0x000fc80000011400 */
[----:B------:R-:W-:-:S13]  /*00d0*/  ISETP.GE.U32.AND.EX P0, PT, R3, UR9, PT, P0 ;  /* 0x0000000903007c0c */ /* 0x000fda000bf06100 */
[----:B------:R-:W-:Y:S05]  /*00e0*/  @P0 EXIT ;  /* 0x000000000000094d */ /* 0x000fea0003800000 */
[----:B------:R-:W0:Y:S01]  /*00f0*/  LDCU.64 UR6, c[0x0][0x380] ;  /* 0x00007000ff0677ac */ /* 0x000e220008000a00 */
[----:B------:R-:W1:Y:S01]  /*0100*/  LDCU.64 UR4, c[0x0][0x358] ;  /* 0x00006b00ff0477ac */ /* 0x000e620008000a00 */
[----:B0-----:R-:W-:-:S04]  /*0110*/  LEA R2, P0, R0, UR6, 0x3 ;  /* 0x0000000600027c11 */ /* 0x001fc8000f8018ff */
[----:B------:R-:W-:-:S06]  /*0120*/  LEA.HI.X R3, R0, UR7, R3, 0x3, P0 ;  /* 0x0000000700037c11 */ /* 0x000fcc00080f1c03 */
[----:B-1----:R-:W2:Y:S01]  /*0130*/  LDG.E.64 R2, desc[UR4][R2.64] ;  /* 0x0000000402027981 */ /* 0x002ea2000c1e1b00 */
[----:B------:R-:W-:Y:S01]  /*0140*/  MOV R8, 0x0 ;  /* 0x0000000000087802 */ /* 0x000fe20000000f00 */
[----:B------:R-:W0:Y:S02]  /*0150*/  LDCU.64 UR4, c[0x4][0x18] ;  /* 0x01000300ff0477ac */ /* 0x000e240008000a00 */
[----:B------:R1:W-:Y:S03]  /*0160*/  STL [R1], R0 ;  /* 0x0000000001007387 */ /* 0x0003e60000100800 */
[----:B------:R-:W3:Y:S01]  /*0170*/  LDC.64 R8, c[0x4][R8] ;  /* 0x0100000008087b82 */ /* 0x000ee20000000a00 */
[----:B0-----:R-:W-:Y:S02]  /*0180*/  IMAD.U32 R4, RZ, RZ, UR4 ;  /* 0x00000004ff047e24 */ /* 0x001fe4000f8e00ff */
[----:B------:R-:W-:Y:S01]  /*0190*/  IMAD.U32 R5, RZ, RZ, UR5 ;  /* 0x00000005ff057e24 */ /* 0x000fe2000f8e00ff */
[----:B--23--:R1:W-:Y:S06]  /*01a0*/  STL.64 [R1+0x8], R2 ;  /* 0x0000080201007387 */ /* 0x00c3ec0000100a00 */
[----:B------:R-:W-:-:S07]  /*01b0*/  LEPC R20, `(.L_x_78) ;  /* 0x000000001014794e */ /* 0x000fce0000000000 */
[----:B-1----:R-:W-:Y:S05]  /*01c0*/  CALL.ABS.NOINC R8 ;  /* 0x0000000008007343 */ /* 0x002fea0003c00000 */
.L_x_78:
[----:B------:R-:W-:Y:S05]  /*01d0*/  EXIT ;  /* 0x000000000000794d */ /* 0x000fea0003800000 */
.L_x_79:
        /* <DEDUP_REMOVED lines=10> */
.L_x_134:


//--------------------- .text._Z10Apply_GPU_mmPKdPKmS0_Pd --------------------------
	.section	.text._Z10Apply_GPU_mmPKdPKmS0_Pd,"ax",@progbits
	.align	128
        .global         _Z10Apply_GPU_mmPKdPKmS0_Pd
        .type           _Z10Apply_GPU_mmPKdPKmS0_Pd,@function
        .size           _Z10Apply_GPU_mmPKdPKmS0_Pd,(.L_x_135 - _Z10Apply_GPU_mmPKdPKmS0_Pd)
        .other          _Z10Apply_GPU_mmPKdPKmS0_Pd,@"STO_CUDA_ENTRY STV_DEFAULT"
_Z10Apply_GPU_mmPKdPKmS0_Pd:
.text._Z10Apply_GPU_mmPKdPKmS0_Pd:
[----:B------:R-:W-:Y:S01]  /*0000*/  LDC R1, c[0x0][0x37c] ;  /* 0x0000df00ff017b82 */ /* 0x000fe20000000800 */
[----:B------:R-:W0:Y:S07]  /*0010*/  S2R R0, SR_CTAID.X ;  /* 0x0000000000007919 */ /* 0x000e2e0000002500 */
[----:B------:R-:W1:Y:S01]  /*0020*/  LDC.64 R4, c[0x0][0x380] ;  /* 0x0000e000ff047b82 */ /* 0x000e620000000a00 */
[----:B------:R-:W0:Y:S01]  /*0030*/  LDCU UR4, c[0x0][0x360] ;  /* 0x00006c00ff0477ac */ /* 0x000e220008000800 */
[----:B------:R-:W0:Y:S02]  /*0040*/  S2R R3, SR_TID.X ;  /* 0x0000000000037919 */ /* 0x000e240000002100 */
[----:B0-----:R-:W-:-:S05]  /*0050*/  IMAD R0, R0, UR4, R3 ;  /* 0x0000000400007c24 */ /* 0x001fca000f8e0203 */
[----:B------:R-:W-:Y:S02]  /*0060*/  SHF.R.S32.HI R2, RZ, 0x1f, R0 ;  /* 0x0000001fff027819 */ /* 0x000fe40000011400 */
[----:B-1----:R-:W-:-:S04]  /*0070*/  ISETP.GE.U32.AND P0, PT, R0, R4, PT ;  /* 0x000000040000720c */ /* 0x002fc80003f06070 */
[----:B------:R-:W-:-:S13]  /*0080*/  ISETP.GE.U32.AND.EX P0, PT, R2, R5, PT, P0 ;  /* 0x000000050200720c */ /* 0x000fda0003f06100 */
[----:B------:R-:W-:Y:S05]  /*0090*/  @P0 EXIT ;  /* 0x000000000000094d */ /* 0x000fea0003800000 */
[----:B------:R-:W0:Y:S01]  /*00a0*/  LDCU.64 UR6, c[0x0][0x388] ;  /* 0x00007100ff0677ac */ /* 0x000e220008000a00 */
[----:B------:R-:W-:Y:S01]  /*00b0*/  CS2R R16, SRZ ;  /* 0x0000000000107805 */ /* 0x000fe2000001ff00 */
[----:B------:R-:W1:Y:S01]  /*00c0*/  LDCU.64 UR8, c[0x0][0x358] ;  /* 0x00006b00ff0877ac */ /* 0x000e620008000a00 */
[----:B0-----:R-:W-:-:S04]  /*00d0*/  UISETP.NE.U32.AND UP0, UPT, UR6, URZ, UPT ;  /* 0x000000ff0600728c */ /* 0x001fc8000bf05070 */
[----:B------:R-:W-:-:S09]  /*00e0*/  UISETP.NE.AND.EX UP0, UPT, UR7, URZ, UPT, UP0 ;  /* 0x000000ff0700728c */ /* 0x000fd2000bf05300 */
[----:B-1----:R-:W-:Y:S05]  /*00f0*/  BRA.U !UP0, `(.L_x_80) ;  /* 0x00000015081c7547 */ /* 0x002fea000b800000 */
[----:B------:R-:W-:Y:S01]  /*0100*/  UISETP.GE.U32.AND UP0, UPT, UR6, 0x4, UPT ;  /* 0x000000040600788c */ /* 0x000fe2000bf06070 */
[----:B------:R-:W-:Y:S01]  /*0110*/  CS2R R16, SRZ ;  /* 0x0000000000107805 */ /* 0x000fe2000001ff00 */
[----:B------:R-:W-:Y:S02]  /*0120*/  ULOP3.LUT UR11, UR6, 0x3, URZ, 0xc0, !UPT ;  /* 0x00000003060b7892 */ /* 0x000fe4000f8ec0ff */
[----:B------:R-:W-:Y:S01]  /*0130*/  UISETP.GE.U32.AND.EX UP0, UPT, UR7, URZ, UPT, UP0 ;  /* 0x000000ff0700728c */ /* 0x000fe2000bf06100 */
[----:B------:R-:W-:Y:S01]  /*0140*/  UMOV UR5, URZ ;  /* 0x000000ff00057c82 */ /* 0x000fe20008000000 */
[----:B------:R-:W-:-:S07]  /*0150*/  UMOV UR4, URZ ;  /* 0x000000ff00047c82 */ /* 0x000fce0008000000 */
[----:B------:R-:W-:Y:S05]  /*0160*/  BRA.U !UP0, `(.L_x_81) ;  /* 0x0000001108ac7547 */ /* 0x000fea000b800000 */
[----:B------:R-:W-:Y:S01]  /*0170*/  ULOP3.LUT UR6, UR6, 0xfffffffc, URZ, 0xc0, !UPT ;  /* 0xfffffffc06067892 */ /* 0x000fe2000f8ec0ff */
[----:B------:R-:W-:Y:S01]  /*0180*/  IMAD.IADD R3, R0, 0x1, R4 ;  /* 0x0000000100037824 */ /* 0x000fe200078e0204 */
[----:B------:R-:W-:Y:S01]  /*0190*/  MOV R27, R0 ;  /* 0x00000000001b7202 */ /* 0x000fe20000000f00 */
[C-C-:B------:R-:W-:Y:S01]  /*01a0*/  IMAD R5, R4.reuse, 0x2, R0.reuse ;  /* 0x0000000204057824 */ /* 0x140fe200078e0200 */
[----:B------:R-:W-:Y:S01]  /*01b0*/  UISETP.GT.U32.AND UP0, UPT, UR6, URZ, UPT ;  /* 0x000000ff0600728c */ /* 0x000fe2000bf04070 */
[----:B------:R-:W-:Y:S01]  /*01c0*/  IMAD R26, R4, 0x3, R0 ;  /* 0x00000003041a7824 */ /* 0x000fe200078e0200 */
[----:B------:R-:W-:Y:S01]  /*01d0*/  CS2R R16, SRZ ;  /* 0x0000000000107805 */ /* 0x000fe2000001ff00 */
[----:B------:R-:W0:Y:S01]  /*01e0*/  LDCU UR10, c[0x0][0x38c] ;  /* 0x00007180ff0a77ac */ /* 0x000e220008000800 */
[----:B------:R-:W-:Y:S01]  /*01f0*/  UISETP.GT.AND.EX UP0, UPT, UR7, URZ, UPT, UP0 ;  /* 0x000000ff0700728c */ /* 0x000fe2000bf04300 */
[----:B------:R-:W1:Y:S01]  /*0200*/  LDCU.64 UR14, c[0x0][0x3a0] ;  /* 0x00007400ff0e77ac */ /* 0x000e620008000a00 */
[----:B------:R-:W-:-:S07]  /*0210*/  UMOV UR4, URZ ;  /* 0x000000ff00047c82 */ /* 0x000fce0008000000 */
[----:B------:R-:W-:Y:S05]  /*0220*/  BRA.U !UP0, `(.L_x_82) ;  /* 0x0000000d08cc7547 */ /* 0x000fea000b800000 */
[----:B------:R-:W-:Y:S02]  /*0230*/  UISETP.GT.U32.AND UP1, UPT, UR6, 0xc, UPT ;  /* 0x0000000c0600788c */ /* 0x000fe4000bf24070 */
[----:B------:R-:W-:Y:S02]  /*0240*/  UPLOP3.LUT UP0, UPT, UPT, UPT, UPT, 0x80, 0x8 ;  /* 0x000000000008789c */ /* 0x000fe40003f0f070 */
[----:B0-----:R-:W-:-:S09]  /*0250*/  UISETP.GT.AND.EX UP1, UPT, UR10, URZ, UPT, UP1 ;  /* 0x000000ff0a00728c */ /* 0x001fd2000bf24310 */
[----:B------:R-:W-:Y:S05]  /*0260*/  BRA.U !UP1, `(.L_x_83) ;  /* 0x0000000909687547 */ /* 0x000fea000b800000 */
[----:B------:R-:W0:Y:S01]  /*0270*/  LDCU.64 UR12, c[0x0][0x3a0] ;  /* 0x00007400ff0c77ac */ /* 0x000e220008000a00 */
[----:B------:R-:W-:-:S11]  /*0280*/  UPLOP3.LUT UP0, UPT, UPT, UPT, UPT, 0x40, 0x4 ;  /* 0x000000000004789c */ /* 0x000fd60003f0e870 */
.L_x_84:
[----:B------:R-:W2:Y:S08]  /*0290*/  LDC.64 R10, c[0x0][0x398] ;  /* 0x0000e600ff0a7b82 */ /* 0x000eb00000000a00 */
[----:B------:R-:W3:Y:S01]  /*02a0*/  LDC.64 R8, c[0x0][0x390] ;  /* 0x0000e400ff087b82 */ /* 0x000ee20000000a00 */
[----:B--2---:R-:W-:-:S05]  /*02b0*/  IMAD.WIDE.U32 R14, R27, 0x8, R10 ;  /* 0x000000081b0e7825 */ /* 0x004fca00078e000a */
[----:B------:R-:W0:Y:S01]  /*02c0*/  LDG.E.64 R12, desc[UR8][R14.64] ;  /* 0x000000080e0c7981 */ /* 0x000e22000c1e1b00 */
[----:B------:R-:W-:-:S06]  /*02d0*/  IMAD.WIDE.U32 R6, R3, 0x8, R10 ;  /* 0x0000000803067825 */ /* 0x000fcc00078e000a */
[----:B------:R-:W2:Y:S01]  /*02e0*/  LDG.E.64 R6, desc[UR8][R6.64] ;  /* 0x0000000806067981 */ /* 0x000ea2000c1e1b00 */
[----:B---3--:R-:W-:-:S06]  /*02f0*/  IMAD.WIDE.U32 R18, R27, 0x8, R8 ;  /* 0x000000081b127825 */ /* 0x008fcc00078e0008 */
[----:B------:R-:W3:Y:S01]  /*0300*/  LDG.E.64 R18, desc[UR8][R18.64] ;  /* 0x0000000812127981 */ /* 0x000ee2000c1e1b00 */
[----:B0-----:R-:W-:-:S04]  /*0310*/  LEA R24, P0, R12, UR12, 0x3 ;  /* 0x0000000c0c187c11 */ /* 0x001fc8000f8018ff */
[----:B------:R-:W-:Y:S01]  /*0320*/  LEA.HI.X R25, R12, UR13, R13, 0x3, P0 ;  /* 0x0000000d0c197c11 */ /* 0x000fe200080f1c0d */
[----:B------:R-:W-:-:S04]  /*0330*/  IMAD.WIDE.U32 R12, R5, 0x8, R10 ;  /* 0x00000008050c7825 */ /* 0x000fc800078e000a */
[----:B------:R0:W3:Y:S04]  /*0340*/  LDG.E.64 R22, desc[UR8][R24.64] ;  /* 0x0000000818167981 */ /* 0x0000e8000c1e1b00 */
[----:B------:R-:W4:Y:S01]  /*0350*/  LDG.E.64 R12, desc[UR8][R12.64] ;  /* 0x000000080c0c7981 */ /* 0x000f22000c1e1b00 */
[----:B--2---:R-:W-:Y:S01]  /*0360*/  LEA R14, P0, R6, UR12, 0x3 ;  /* 0x0000000c060e7c11 */ /* 0x004fe2000f8018ff */
[----:B------:R-:W-:-:S03]  /*0370*/  IMAD.WIDE.U32 R20, R3, 0x8, R8 ;  /* 0x0000000803147825 */ /* 0x000fc600078e0008 */
[----:B------:R-:W-:Y:S01]  /*0380*/  LEA.HI.X R15, R6, UR13, R7, 0x3, P0 ;  /* 0x0000000d060f7c11 */ /* 0x000fe200080f1c07 */
[----:B------:R-:W-:Y:S02]  /*0390*/  IMAD.WIDE.U32 R6, R26, 0x8, R10 ;  /* 0x000000081a067825 */ /* 0x000fe400078e000a */
[----:B------:R-:W2:Y:S04]  /*03a0*/  LDG.E.64 R20, desc[UR8][R20.64] ;  /* 0x0000000814147981 */ /* 0x000ea8000c1e1b00 */
[----:B------:R-:W2:Y:S04]  /*03b0*/  LDG.E.64 R14, desc[UR8][R14.64] ;  /* 0x000000080e0e7981 */ /* 0x000ea8000c1e1b00 */
[----:B------:R-:W5:Y:S01]  /*03c0*/  LDG.E.64 R6, desc[UR8][R6.64] ;  /* 0x0000000806067981 */ /* 0x000f62000c1e1b00 */
[----:B0-----:R-:W-:Y:S01]  /*03d0*/  IMAD R24, R4, 0x4, R27 ;  /* 0x0000000404187824 */ /* 0x001fe200078e021b */
[----:B---3--:R-:W-:Y:S01]  /*03e0*/  DFMA R22, R18, R22, R16 ;  /* 0x000000161216722b */ /* 0x008fe20000000010 */
[----:B----4-:R-:W-:Y:S01]  /*03f0*/  LEA R18, P0, R12, UR12, 0x3 ;  /* 0x0000000c0c127c11 */ /* 0x010fe2000f8018ff */
[----:B------:R-:W-:-:S03]  /*0400*/  IMAD.WIDE.U32 R16, R5, 0x8, R8 ;  /* 0x0000000805107825 */ /* 0x000fc600078e0008 */
[----:B------:R-:W-:Y:S01]  /*0410*/  LEA.HI.X R19, R12, UR13, R13, 0x3, P0 ;  /* 0x0000000d0c137c11 */ /* 0x000fe200080f1c0d */
[----:B------:R-:W-:Y:S02]  /*0420*/  IMAD.WIDE.U32 R12, R24, 0x8, R10 ;  /* 0x00000008180c7825 */ /* 0x000fe400078e000a */
[----:B------:R-:W3:Y:S04]  /*0430*/  LDG.E.64 R16, desc[UR8][R16.64] ;  /* 0x0000000810107981 */ /* 0x000ee8000c1e1b00 */
[----:B------:R-:W3:Y:S04]  /*0440*/  LDG.E.64 R18, desc[UR8][R18.64] ;  /* 0x0000000812127981 */ /* 0x000ee8000c1e1b00 */
[----:B------:R-:W4:Y:S01]  /*0450*/  LDG.E.64 R12, desc[UR8][R12.64] ;  /* 0x000000080c0c7981 */ /* 0x000f22000c1e1b00 */
[----:B--2---:R-:W-:Y:S01]  /*0460*/  DFMA R14, R20, R14, R22 ;  /* 0x0000000e140e722b */ /* 0x004fe20000000016 */
[----:B------:R-:W-:Y:S01]  /*0470*/  IMAD R3, R4, 0x4, R3 ;  /* 0x0000000404037824 */ /* 0x000fe200078e0203 */
[----:B-----5:R-:W-:Y:S01]  /*0480*/  LEA R20, P0, R6, UR12, 0x3 ;  /* 0x0000000c06147c11 */ /* 0x020fe2000f8018ff */
[----:B------:R-:W-:-:S03]  /*0490*/  IMAD.WIDE.U32 R28, R26, 0x8, R8 ;  /* 0x000000081a1c7825 */ /* 0x000fc600078e0008 */
[----:B------:R-:W-:Y:S01]  /*04a0*/  LEA.HI.X R21, R6, UR13, R7, 0x3, P0 ;  /* 0x0000000d06157c11 */ /* 0x000fe200080f1c07 */
[----:B------:R-:W-:Y:S01]  /*04b0*/  IMAD.WIDE.U32 R22, R3, 0x8, R10 ;  /* 0x0000000803167825 */ /* 0x000fe200078e000a */
[----:B------:R0:W2:Y:S04]  /*04c0*/  LDG.E.64 R6, desc[UR8][R28.64] ;  /* 0x000000081c067981 */ /* 0x0000a8000c1e1b00 */
[----:B------:R-:W2:Y:S04]  /*04d0*/  LDG.E.64 R20, desc[UR8][R20.64] ;  /* 0x0000000814147981 */ /* 0x000ea8000c1e1b00 */
[----:B------:R-:W5:Y:S01]  /*04e0*/  LDG.E.64 R22, desc[UR8][R22.64] ;  /* 0x0000000816167981 */ /* 0x000f62000c1e1b00 */
[----:B------:R-:W-:-:S05]  /*04f0*/  LEA R5, R4, R5, 0x2 ;  /* 0x0000000504057211 */ /* 0x000fca00078e10ff */
[----:B0-----:R-:W-:Y:S01]  /*0500*/  IMAD.WIDE.U32 R28, R5, 0x8, R10 ;  /* 0x00000008051c7825 */ /* 0x001fe200078e000a */
[----:B---3--:R-:W-:Y:S01]  /*0510*/  DFMA R16, R16, R18, R14 ;  /* 0x000000121010722b */ /* 0x008fe2000000000e */
[----:B----4-:R-:W-:Y:S02]  /*0520*/  LEA R14, P0, R12, UR12, 0x3 ;  /* 0x0000000c0c0e7c11 */ /* 0x010fe4000f8018ff */
[----:B------:R-:W-:Y:S02]  /*0530*/  IMAD.WIDE.U32 R18, R24, 0x8, R8 ;  /* 0x0000000818127825 */ /* 0x000fe400078e0008 */
[----:B------:R-:W-:-:S03]  /*0540*/  LEA.HI.X R15, R12, UR13, R13, 0x3, P0 ;  /* 0x0000000d0c0f7c11 */ /* 0x000fc600080f1c0d */
[----:B------:R-:W3:Y:S04]  /*0550*/  LDG.E.64 R12, desc[UR8][R18.64] ;  /* 0x00000008120c7981 */ /* 0x000ee8000c1e1b00 */
[----:B------:R-:W3:Y:S04]  /*0560*/  LDG.E.64 R18, desc[UR8][R14.64] ;  /* 0x000000080e127981 */ /* 0x000ee8000c1e1b00 */
[----:B------:R0:W4:Y:S01]  /*0570*/  LDG.E.64 R14, desc[UR8][R28.64] ;  /* 0x000000081c0e7981 */ /* 0x000122000c1e1b00 */
[----:B--2---:R-:W-:Y:S01]  /*0580*/  DFMA R16, R6, R20, R16 ;  /* 0x000000140610722b */ /* 0x004fe20000000010 */
[----:B------:R-:W-:Y:S01]  /*0590*/  IMAD R26, R4, 0x4, R26 ;  /* 0x00000004041a7824 */ /* 0x000fe200078e021a */
[----:B-----5:R-:W-:Y:S01]  /*05a0*/  LEA R6, P0, R22, UR12, 0x3 ;  /* 0x0000000c16067c11 */ /* 0x020fe2000f8018ff */
[----:B------:R-:W-:-:S03]  /*05b0*/  IMAD.WIDE.U32 R20, R3, 0x8, R8 ;  /* 0x0000000803147825 */ /* 0x000fc600078e0008 */
[----:B------:R-:W-:Y:S01]  /*05c0*/  LEA.HI.X R7, R22, UR13, R23, 0x3, P0 ;  /* 0x0000000d16077c11 */ /* 0x000fe200080f1c17 */
[----:B0-----:R-:W-:Y:S02]  /*05d0*/  IMAD.WIDE.U32 R28, R26, 0x8, R10 ;  /* 0x000000081a1c7825 */ /* 0x001fe400078e000a */
[----:B------:R-:W2:Y:S04]  /*05e0*/  LDG.E.64 R20, desc[UR8][R20.64] ;  /* 0x0000000814147981 */ /* 0x000ea8000c1e1b00 */
[----:B------:R-:W2:Y:S01]  /*05f0*/  LDG.E.64 R22, desc[UR8][R6.64] ;  /* 0x0000000806167981 */ /* 0x000ea2000c1e1b00 */
[----:B------:R-:W-:-:S03]  /*0600*/  LEA R24, R4, R24, 0x2 ;  /* 0x0000001804187211 */ /* 0x000fc600078e10ff */
[----:B------:R0:W5:Y:S02]  /*0610*/  LDG.E.64 R6, desc[UR8][R28.64] ;  /* 0x000000081c067981 */ /* 0x000164000c1e1b00 */
[----:B0-----:R-:W-:Y:S01]  /*0620*/  IMAD.WIDE.U32 R28, R24, 0x8, R10 ;  /* 0x00000008181c7825 */ /* 0x001fe200078e000a */
[----:B---3--:R-:W-:-:S03]  /*0630*/  DFMA R16, R12, R18, R16 ;  /* 0x000000120c10722b */ /* 0x008fc60000000010 */
[----:B------:R-:W-:Y:S01]  /*0640*/  IMAD.WIDE.U32 R18, R5, 0x8, R8 ;  /* 0x0000000805127825 */ /* 0x000fe200078e0008 */
[----:B----4-:R-:W-:-:S04]  /*0650*/  LEA R12, P0, R14, UR12, 0x3 ;  /* 0x0000000c0e0c7c11 */ /* 0x010fc8000f8018ff */
[----:B------:R-:W-:Y:S02]  /*0660*/  LEA.HI.X R13, R14, UR13, R15, 0x3, P0 ;  /* 0x0000000d0e0d7c11 */ /* 0x000fe400080f1c0f */
[----:B------:R-:W3:Y:S04]  /*0670*/  LDG.E.64 R14, desc[UR8][R18.64] ;  /* 0x00000008120e7981 */ /* 0x000ee8000c1e1b00 */
[----:B------:R-:W3:Y:S04]  /*0680*/  LDG.E.64 R18, desc[UR8][R12.64] ;  /* 0x000000080c127981 */ /* 0x000ee8000c1e1b00 */
[----:B------:R0:W4:Y:S01]  /*0690*/  LDG.E.64 R12, desc[UR8][R28.64] ;  /* 0x000000081c0c7981 */ /* 0x000122000c1e1b00 */
[----:B--2---:R-:W-:Y:S01]  /*06a0*/  DFMA R20, R20, R22, R16 ;  /* 0x000000161414722b */ /* 0x004fe20000000010 */
[----:B------:R-:W-:Y:S01]  /*06b0*/  IMAD R3, R4, 0x4, R3 ;  /* 0x0000000404037824 */ /* 0x000fe200078e0203 */
[----:B-----5:R-:W-:Y:S01]  /*06c0*/  LEA R16, P0, R6, UR12, 0x3 ;  /* 0x0000000c06107c11 */ /* 0x020fe2000f8018ff */
[----:B------:R-:W-:-:S03]  /*06d0*/  IMAD.WIDE.U32 R22, R26, 0x8, R8 ;  /* 0x000000081a167825 */ /* 0x000fc600078e0008 */
[----:B------:R-:W-:Y:S02]  /*06e0*/  LEA.HI.X R17, R6, UR13, R7, 0x3, P0 ;  /* 0x0000000d06117c11 */ /* 0x000fe400080f1c07 */
[----:B------:R-:W2:Y:S01]  /*06f0*/  LDG.E.64 R6, desc[UR8][R22.64] ;  /* 0x0000000816067981 */ /* 0x000ea2000c1e1b00 */
[--C-:B0-----:R-:W-:Y:S01]  /*0700*/  IMAD.WIDE.U32 R28, R3, 0x8, R10.reuse ;  /* 0x00000008031c7825 */ /* 0x101fe200078e000a */
[----:B------:R-:W-:Y:S02]  /*0710*/  LEA R5, R4, R5, 0x2 ;  /* 0x0000000504057211 */ /* 0x000fe400078e10ff */
[----:B------:R-:W2:Y:S04]  /*0720*/  LDG.E.64 R22, desc[UR8][R16.64] ;  /* 0x0000000810167981 */ /* 0x000ea8000c1e1b00 */
        /* <DEDUP_REMOVED lines=14> */
[----:B------:R-:W-:Y:S02]  /*0810*/  IMAD.WIDE.U32 R16, R26, 0x8, R10 ;  /* 0x000000081a107825 */ /* 0x000fe400078e000a */
[----:B------:R-:W2:Y:S04]  /*0820*/  LDG.E.64 R22, desc[UR8][R22.64] ;  /* 0x0000000816167981 */ /* 0x000ea8000c1e1b00 */
[----:B------:R-:W5:Y:S04]  /*0830*/  LDG.E.64 R16, desc[UR8][R16.64] ;  /* 0x0000000810107981 */ /* 0x000f68000c1e1b00 */
[----:B------:R-:W2:Y:S01]  /*0840*/  LDG.E.64 R18, desc[UR8][R18.64] ;  /* 0x0000000812127981 */ /* 0x000ea2000c1e1b00 */
[----:B---3--:R-:W-:Y:S01]  /*0850*/  DFMA R6, R12, R20, R6 ;  /* 0x000000140c06722b */ /* 0x008fe20000000006 */
[----:B------:R-:W-:Y:S01]  /*0860*/  IMAD.WIDE.U32 R20, R5, 0x8, R8 ;  /* 0x0000000805147825 */ /* 0x000fe200078e0008 */
[----:B----4-:R-:W-:-:S04]  /*0870*/  LEA R12, P0, R14, UR12, 0x3 ;  /* 0x0000000c0e0c7c11 */ /* 0x010fc8000f8018ff */
[----:B------:R-:W-:Y:S02]  /*0880*/  LEA.HI.X R13, R14, UR13, R15, 0x3, P0 ;  /* 0x0000000d0e0d7c11 */ /* 0x000fe400080f1c0f */
[----:B------:R5:W3:Y:S04]  /*0890*/  LDG.E.64 R14, desc[UR8][R20.64] ;  /* 0x00000008140e7981 */ /* 0x000ae8000c1e1b00 */
[----:B------:R-:W3:Y:S01]  /*08a0*/  LDG.E.64 R12, desc[UR8][R12.64] ;  /* 0x000000080c0c7981 */ /* 0x000ee2000c1e1b00 */
[----:B------:R-:W-:Y:S02]  /*08b0*/  LEA R24, R4, R24, 0x2 ;  /* 0x0000001804187211 */ /* 0x000fe400078e10ff */
[----:B-----5:R-:W-:Y:S01]  /*08c0*/  LEA R20, P0, R16, UR12, 0x3 ;  /* 0x0000000c10147c11 */ /* 0x020fe2000f8018ff */
[----:B--2---:R-:W-:-:S02]  /*08d0*/  DFMA R22, R22, R18, R6 ;  /* 0x000000121616722b */ /* 0x004fc40000000006 */
[----:B------:R-:W-:Y:S01]  /*08e0*/  IMAD.WIDE.U32 R6, R24, 0x8, R10 ;  /* 0x0000000818067825 */ /* 0x000fe200078e000a */
[----:B------:R-:W-:-:S03]  /*08f0*/  LEA.HI.X R21, R16, UR13, R17, 0x3, P0 ;  /* 0x0000000d10157c11 */ /* 0x000fc600080f1c11 */
[----:B------:R-:W-:Y:S02]  /*0900*/  IMAD.WIDE.U32 R18, R26, 0x8, R8 ;  /* 0x000000081a127825 */ /* 0x000fe400078e0008 */
[----:B------:R-:W2:Y:S02]  /*0910*/  LDG.E.64 R6, desc[UR8][R6.64] ;  /* 0x0000000806067981 */ /* 0x000ea4000c1e1b00 */
[C---:B------:R-:W-:Y:S02]  /*0920*/  IMAD R3, R4.reuse, 0x4, R3 ;  /* 0x0000000404037824 */ /* 0x040fe400078e0203 */
[----:B------:R-:W4:Y:S02]  /*0930*/  LDG.E.64 R18, desc[UR8][R18.64] ;  /* 0x0000000812127981 */ /* 0x000f24000c1e1b00 */
[----:B------:R-:W-:Y:S02]  /*0940*/  IMAD.WIDE.U32 R16, R3, 0x8, R10 ;  /* 0x0000000803107825 */ /* 0x000fe400078e000a */
[----:B------:R-:W4:Y:S01]  /*0950*/  LDG.E.64 R20, desc[UR8][R20.64] ;  /* 0x0000000814147981 */ /* 0x000f22000c1e1b00 */
[----:B------:R-:W-:-:S03]  /*0960*/  LEA R5, R4, R5, 0x2 ;  /* 0x0000000504057211 */ /* 0x000fc600078e10ff */
[----:B------:R-:W5:Y:S01]  /*0970*/  LDG.E.64 R16, desc[UR8][R16.64] ;  /* 0x0000000810107981 */ /* 0x000f62000c1e1b00 */
[----:B------:R-:W-:Y:S01]  /*0980*/  IMAD R26, R4, 0x4, R26 ;  /* 0x00000004041a7824 */ /* 0x000fe200078e021a */
[----:B---3--:R-:W-:Y:S01]  /*0990*/  DFMA R14, R14, R12, R22 ;  /* 0x0000000c0e0e722b */ /* 0x008fe20000000016 */
[----:B------:R-:W-:-:S04]  /*09a0*/  IMAD.WIDE.U32 R12, R5, 0x8, R10 ;  /* 0x00000008050c7825 */ /* 0x000fc800078e000a */
[----:B------:R-:W-:Y:S02]  /*09b0*/  IMAD.WIDE.U32 R22, R26, 0x8, R10 ;  /* 0x000000081a167825 */ /* 0x000fe400078e000a */
[----:B------:R-:W3:Y:S04]  /*09c0*/  LDG.E.64 R12, desc[UR8][R12.64] ;  /* 0x000000080c0c7981 */ /* 0x000ee8000c1e1b00 */
[----:B------:R-:W3:Y:S01]  /*09d0*/  LDG.E.64 R22, desc[UR8][R22.64] ;  /* 0x0000000816167981 */ /* 0x000ee2000c1e1b00 */
[----:B--2---:R-:W-:-:S04]  /*09e0*/  LEA R10, P0, R6, UR12, 0x3 ;  /* 0x0000000c060a7c11 */ /* 0x004fc8000f8018ff */
[----:B------:R-:W-:Y:S01]  /*09f0*/  LEA.HI.X R11, R6, UR13, R7, 0x3, P0 ;  /* 0x0000000d060b7c11 */ /* 0x000fe200080f1c07 */
[----:B----4-:R-:W-:-:S04]  /*0a00*/  DFMA R14, R18, R20, R14 ;  /* 0x00000014120e722b */ /* 0x010fc8000000000e */
[----:B------:R-:W2:Y:S01]  /*0a10*/  LDG.E.64 R28, desc[UR8][R10.64] ;  /* 0x000000080a1c7981 */ /* 0x000ea2000c1e1b00 */
[----:B------:R-:W-:Y:S01]  /*0a20*/  IMAD.WIDE.U32 R20, R24, 0x8, R8 ;  /* 0x0000000818147825 */ /* 0x000fe200078e0008 */
[----:B-----5:R-:W-:-:S03]  /*0a30*/  LEA R6, P0, R16, UR12, 0x3 ;  /* 0x0000000c10067c11 */ /* 0x020fc6000f8018ff */
[----:B------:R-:W-:Y:S02]  /*0a40*/  IMAD.WIDE.U32 R18, R3, 0x8, R8 ;  /* 0x0000000803127825 */ /* 0x000fe400078e0008 */
[----:B------:R-:W2:Y:S01]  /*0a50*/  LDG.E.64 R20, desc[UR8][R20.64] ;  /* 0x0000000814147981 */ /* 0x000ea2000c1e1b00 */
[----:B------:R-:W-:-:S03]  /*0a60*/  LEA.HI.X R7, R16, UR13, R17, 0x3, P0 ;  /* 0x0000000d10077c11 */ /* 0x000fc600080f1c11 */
[----:B------:R-:W4:Y:S04]  /*0a70*/  LDG.E.64 R18, desc[UR8][R18.64] ;  /* 0x0000000812127981 */ /* 0x000f28000c1e1b00 */
[----:B------:R0:W4:Y:S02]  /*0a80*/  LDG.E.64 R16, desc[UR8][R6.64] ;  /* 0x0000000806107981 */ /* 0x000124000c1e1b00 */
[----:B0-----:R-:W-:-:S04]  /*0a90*/  IMAD.WIDE.U32 R6, R5, 0x8, R8 ;  /* 0x0000000805067825 */ /* 0x001fc800078e0008 */
[----:B------:R-:W-:Y:S02]  /*0aa0*/  IMAD.WIDE.U32 R8, R26, 0x8, R8 ;  /* 0x000000081a087825 */ /* 0x000fe400078e0008 */
[----:B------:R-:W5:Y:S04]  /*0ab0*/  LDG.E.64 R6, desc[UR8][R6.64] ;  /* 0x0000000806067981 */ /* 0x000f68000c1e1b00 */
[----:B------:R-:W5:Y:S01]  /*0ac0*/  LDG.E.64 R8, desc[UR8][R8.64] ;  /* 0x0000000808087981 */ /* 0x000f62000c1e1b00 */
[----:B---3--:R-:W-:-:S04]  /*0ad0*/  LEA R10, P1, R12, UR12, 0x3 ;  /* 0x0000000c0c0a7c11 */ /* 0x008fc8000f8218ff */
[----:B------:R-:W-:Y:S02]  /*0ae0*/  LEA.HI.X R11, R12, UR13, R13, 0x3, P1 ;  /* 0x0000000d0c0b7c11 */ /* 0x000fe400088f1c0d */
[----:B------:R-:W-:-:S04]  /*0af0*/  LEA R12, P0, R22, UR12, 0x3 ;  /* 0x0000000c160c7c11 */ /* 0x000fc8000f8018ff */
[----:B------:R-:W5:Y:S01]  /*0b00*/  LDG.E.64 R10, desc[UR8][R10.64] ;  /* 0x000000080a0a7981 */ /* 0x000f62000c1e1b00 */
[----:B------:R-:W-:-:S06]  /*0b10*/  LEA.HI.X R13, R22, UR13, R23, 0x3, P0 ;  /* 0x0000000d160d7c11 */ /* 0x000fcc00080f1c17 */
[----:B------:R-:W3:Y:S01]  /*0b20*/  LDG.E.64 R12, desc[UR8][R12.64] ;  /* 0x000000080c0c7981 */ /* 0x000ee2000c1e1b00 */
[----:B------:R-:W-:Y:S01]  /*0b30*/  UIADD3 UR6, UP1, UPT, UR6, -0x10, URZ ;  /* 0xfffffff006067890 */ /* 0x000fe2000ff3e0ff */
[----:B--2---:R-:W-:-:S03]  /*0b40*/  DFMA R14, R20, R28, R14 ;  /* 0x0000001c140e722b */ /* 0x004fc6000000000e */
[----:B------:R-:W-:Y:S02]  /*0b50*/  UIADD3.X UR10, UPT, UPT, UR10, -0x1, URZ, UP1, !UPT ;  /* 0xffffffff0a0a7890 */ /* 0x000fe40008ffe4ff */
[----:B------:R-:W-:-:S03]  /*0b60*/  UISETP.GT.U32.AND UP1, UPT, UR6, 0xc, UPT ;  /* 0x0000000c0600788c */ /* 0x000fc6000bf24070 */
[----:B----4-:R-:W-:Y:S01]  /*0b70*/  DFMA R14, R18, R16, R14 ;  /* 0x00000010120e722b */ /* 0x010fe2000000000e */
[----:B------:R-:W-:Y:S01]  /*0b80*/  UISETP.GT.AND.EX UP1, UPT, UR10, URZ, UPT, UP1 ;  /* 0x000000ff0a00728c */ /* 0x000fe2000bf24310 */
[C---:B------:R-:W-:Y:S01]  /*0b90*/  LEA R3, R4.reuse, R3, 0x2 ;  /* 0x0000000304037211 */ /* 0x040fe200078e10ff */
[C---:B------:R-:W-:Y:S01]  /*0ba0*/  IMAD R5, R4.reuse, 0x4, R5 ;  /* 0x0000000404057824 */ /* 0x040fe200078e0205 */
[C---:B------:R-:W-:Y:S01]  /*0bb0*/  LEA R26, R4.reuse, R26, 0x2 ;  /* 0x0000001a041a7211 */ /* 0x040fe200078e10ff */
[----:B------:R-:W-:Y:S01]  /*0bc0*/  IMAD R27, R4, 0x4, R24 ;  /* 0x00000004041b7824 */ /* 0x000fe200078e0218 */
[----:B------:R-:W-:Y:S02]  /*0bd0*/  UIADD3 UR4, UPT, UPT, UR4, 0x10, URZ ;  /* 0x0000001004047890 */ /* 0x000fe4000fffe0ff */
[----:B-----5:R-:W-:-:S08]  /*0be0*/  DFMA R14, R6, R10, R14 ;  /* 0x0000000a060e722b */ /* 0x020fd0000000000e */
[----:B---3--:R-:W-:Y:S01]  /*0bf0*/  DFMA R16, R8, R12, R14 ;  /* 0x0000000c0810722b */ /* 0x008fe2000000000e */
[----:B------:R-:W-:Y:S10]  /*0c00*/  BRA.U UP1, `(.L_x_84) ;  /* 0xfffffff501a07547 */ /* 0x000ff4000b83ffff */
.L_x_83:
[----:B------:R-:W-:-:S04]  /*0c10*/  UISETP.GT.U32.AND UP1, UPT, UR6, 0x4, UPT ;  /* 0x000000040600788c */ /* 0x000fc8000bf24070 */
[----:B------:R-:W-:-:S09]  /*0c20*/  UISETP.GT.AND.EX UP1, UPT, UR10, URZ, UPT, UP1 ;  /* 0x000000ff0a00728c */ /* 0x000fd2000bf24310 */
[----:B------:R-:W-:Y:S05]  /*0c30*/  BRA.U !UP1, `(.L_x_85) ;  /* 0x00000005093c7547 */ /* 0x000fea000b800000 */
[----:B------:R-:W0:Y:S01]  /*0c40*/  LDC.64 R8, c[0x0][0x398] ;  /* 0x0000e600ff087b82 */ /* 0x000e220000000a00 */
[----:B------:R-:W2:Y:S07]  /*0c50*/  LDCU.64 UR12, c[0x0][0x3a0] ;  /* 0x00007400ff0c77ac */ /* 0x000eae0008000a00 */
[----:B------:R-:W3:Y:S01]  /*0c60*/  LDC.64 R6, c[0x0][0x390] ;  /* 0x0000e400ff067b82 */ /* 0x000ee20000000a00 */
[----:B0-----:R-:W-:-:S05]  /*0c70*/  IMAD.WIDE.U32 R18, R27, 0x8, R8 ;  /* 0x000000081b127825 */ /* 0x001fca00078e0008 */
[----:B------:R-:W2:Y:S01]  /*0c80*/  LDG.E.64 R10, desc[UR8][R18.64] ;  /* 0x00000008120a7981 */ /* 0x000ea2000c1e1b00 */
[----:B------:R-:W-:-:S06]  /*0c90*/  IMAD.WIDE.U32 R12, R3, 0x8, R8 ;  /* 0x00000008030c7825 */ /* 0x000fcc00078e0008 */
[----:B------:R-:W4:Y:S01]  /*0ca0*/  LDG.E.64 R12, desc[UR8][R12.64] ;  /* 0x000000080c0c7981 */ /* 0x000f22000c1e1b00 */
[----:B---3--:R-:W-:-:S06]  /*0cb0*/  IMAD.WIDE.U32 R22, R27, 0x8, R6 ;  /* 0x000000081b167825 */ /* 0x008fcc00078e0006 */
[----:B------:R-:W3:Y:S01]  /*0cc0*/  LDG.E.64 R22, desc[UR8][R22.64] ;  /* 0x0000000816167981 */ /* 0x000ee2000c1e1b00 */
[----:B--2---:R-:W-:-:S04]  /*0cd0*/  LEA R14, P0, R10, UR12, 0x3 ;  /* 0x0000000c0a0e7c11 */ /* 0x004fc8000f8018ff */
[----:B------:R-:W-:Y:S01]  /*0ce0*/  LEA.HI.X R15, R10, UR13, R11, 0x3, P0 ;  /* 0x0000000d0a0f7c11 */ /* 0x000fe200080f1c0b */
[----:B------:R-:W-:-:S05]  /*0cf0*/  IMAD.WIDE.U32 R10, R5, 0x8, R8 ;  /* 0x00000008050a7825 */ /* 0x000fca00078e0008 */
[----:B------:R-:W3:Y:S04]  /*0d00*/  LDG.E.64 R14, desc[UR8][R14.64] ;  /* 0x000000080e0e7981 */ /* 0x000ee8000c1e1b00 */
[----:B------:R-:W2:Y:S01]  /*0d10*/  LDG.E.64 R10, desc[UR8][R10.64] ;  /* 0x000000080a0a7981 */ /* 0x000ea2000c1e1b00 */
[----:B----4-:R-:W-:Y:S01]  /*0d20*/  LEA R18, P0, R12, UR12, 0x3 ;  /* 0x0000000c0c127c11 */ /* 0x010fe2000f8018ff */
[----:B------:R-:W-:-:S03]  /*0d30*/  IMAD.WIDE.U32 R20, R26, 0x8, R8 ;  /* 0x000000081a147825 */ /* 0x000fc600078e0008 */
[----:B------:R-:W-:Y:S01]  /*0d40*/  LEA.HI.X R19, R12, UR13, R13, 0x3, P0 ;  /* 0x0000000d0c137c11 */ /* 0x000fe200080f1c0d */
[--C-:B------:R-:W-:Y:S02]  /*0d50*/  IMAD.WIDE.U32 R12, R3, 0x8, R6.reuse ;  /* 0x00000008030c7825 */ /* 0x100fe400078e0006 */
[----:B------:R-:W4:Y:S04]  /*0d60*/  LDG.E.64 R20, desc[UR8][R20.64] ;  /* 0x0000000814147981 */ /* 0x000f28000c1e1b00 */
[----:B------:R-:W5:Y:S04]  /*0d70*/  LDG.E.64 R12, desc[UR8][R12.64] ;  /* 0x000000080c0c7981 */ /* 0x000f68000c1e1b00 */
[----:B------:R-:W5:Y:S01]  /*0d80*/  LDG.E.64 R18, desc[UR8][R18.64] ;  /* 0x0000000812127981 */ /* 0x000f62000c1e1b00 */
[----:B---3--:R-:W-:Y:S01]  /*0d90*/  DFMA R16, R22, R14, R16 ;  /* 0x0000000e1610722b */ /* 0x008fe20000000010 */
[----:B--2---:R-:W-:Y:S01]  /*0da0*/  LEA R22, P0, R10, UR12, 0x3 ;  /* 0x0000000c0a167c11 */ /* 0x004fe2000f8018ff */
[----:B------:R-:W-:-:S03]  /*0db0*/  IMAD.WIDE.U32 R14, R5, 0x8, R6 ;  /* 0x00000008050e7825 */ /* 0x000fc600078e0006 */
[----:B------:R-:W-:-:S03]  /*0dc0*/  LEA.HI.X R23, R10, UR13, R11, 0x3, P0 ;  /* 0x0000000d0a177c11 */ /* 0x000fc600080f1c0b */
[----:B------:R-:W2:Y:S04]  /*0dd0*/  LDG.E.64 R14, desc[UR8][R14.64] ;  /* 0x000000080e0e7981 */ /* 0x000ea8000c1e1b00 */
[----:B------:R-:W2:Y:S01]  /*0de0*/  LDG.E.64 R22, desc[UR8][R22.64] ;  /* 0x0000000816167981 */ /* 0x000ea2000c1e1b00 */
[----:B------:R-:W-:Y:S02]  /*0df0*/  LEA R27, R4, R27, 0x2 ;  /* 0x0000001b041b7211 */ /* 0x000fe400078e10ff */
[C---:B----4-:R-:W-:Y:S01]  /*0e00*/  LEA R10, P0, R20.reuse, UR12, 0x3 ;  /* 0x0000000c140a7c11 */ /* 0x050fe2000f8018ff */
[----:B-----5:R-:W-:Y:S02]  /*0e10*/  DFMA R18, R12, R18, R16 ;  /* 0x000000120c12722b */ /* 0x020fe40000000010 */
[----:B------:R-:W-:Y:S01]  /*0e20*/  IMAD.WIDE.U32 R12, R27, 0x8, R8 ;  /* 0x000000081b0c7825 */ /* 0x000fe200078e0008 */
[----:B------:R-:W-:-:S03]  /*0e30*/  LEA.HI.X R11, R20, UR13, R21, 0x3, P0 ;  /* 0x0000000d140b7c11 */ /* 0x000fc600080f1c15 */
[----:B------:R-:W-:Y:S02]  /*0e40*/  IMAD.WIDE.U32 R16, R26, 0x8, R6 ;  /* 0x000000081a107825 */ /* 0x000fe400078e0006 */
[----:B------:R-:W3:Y:S02]  /*0e50*/  LDG.E.64 R12, desc[UR8][R12.64] ;  /* 0x000000080c0c7981 */ /* 0x000ee4000c1e1b00 */
[C---:B------:R-:W-:Y:S01]  /*0e60*/  IMAD R3, R4.reuse, 0x4, R3 ;  /* 0x0000000404037824 */ /* 0x040fe200078e0203 */
[C---:B------:R-:W-:Y:S01]  /*0e70*/  LEA R5, R4.reuse, R5, 0x2 ;  /* 0x0000000504057211 */ /* 0x040fe200078e10ff */
[----:B------:R-:W4:Y:S02]  /*0e80*/  LDG.E.64 R16, desc[UR8][R16.64] ;  /* 0x0000000810107981 */ /* 0x000f24000c1e1b00 */
[----:B------:R-:W-:Y:S02]  /*0e90*/  IMAD.WIDE.U32 R20, R3, 0x8, R8 ;  /* 0x0000000803147825 */ /* 0x000fe400078e0008 */
[----:B------:R-:W4:Y:S04]  /*0ea0*/  LDG.E.64 R10, desc[UR8][R10.64] ;  /* 0x000000080a0a7981 */ /* 0x000f28000c1e1b00 */
[----:B------:R-:W5:Y:S01]  /*0eb0*/  LDG.E.64 R20, desc[UR8][R20.64] ;  /* 0x0000000814147981 */ /* 0x000f62000c1e1b00 */
[----:B------:R-:W-:Y:S01]  /*0ec0*/  IMAD R26, R4, 0x4, R26 ;  /* 0x00000004041a7824 */ /* 0x000fe200078e021a */
[----:B--2---:R-:W-:Y:S01]  /*0ed0*/  DFMA R22, R14, R22, R18 ;  /* 0x000000160e16722b */ /* 0x004fe20000000012 */
[----:B------:R-:W-:-:S06]  /*0ee0*/  IMAD.WIDE.U32 R18, R5, 0x8, R8 ;  /* 0x0000000805127825 */ /* 0x000fcc00078e0008 */
[----:B------:R-:W2:Y:S01]  /*0ef0*/  LDG.E.64 R18, desc[UR8][R18.64] ;  /* 0x0000000812127981 */ /* 0x000ea2000c1e1b00 */
[----:B------:R-:W-:-:S06]  /*0f00*/  IMAD.WIDE.U32 R8, R26, 0x8, R8 ;  /* 0x000000081a087825 */ /* 0x000fcc00078e0008 */
[----:B------:R-:W2:Y:S01]  /*0f10*/  LDG.E.64 R8, desc[UR8][R8.64] ;  /* 0x0000000808087981 */ /* 0x000ea2000c1e1b00 */
[----:B---3--:R-:W-:-:S04]  /*0f20*/  LEA R14, P0, R12, UR12, 0x3 ;  /* 0x0000000c0c0e7c11 */ /* 0x008fc8000f8018ff */
[----:B------:R-:W-:Y:S01]  /*0f30*/  LEA.HI.X R15, R12, UR13, R13, 0x3, P0 ;  /* 0x0000000d0c0f7c11 */ /* 0x000fe200080f1c0d */
[----:B----4-:R-:W-:Y:S01]  /*0f40*/  DFMA R10, R16, R10, R22 ;  /* 0x0000000a100a722b */ /* 0x010fe20000000016 */
[----:B------:R-:W-:Y:S01]  /*0f50*/  IMAD.WIDE.U32 R16, R27, 0x8, R6 ;  /* 0x000000081b107825 */ /* 0x000fe200078e0006 */
[----:B-----5:R-:W-:-:S03]  /*0f60*/  LEA R22, P0, R20, UR12, 0x3 ;  /* 0x0000000c14167c11 */ /* 0x020fc6000f8018ff */
[----:B------:R-:W3:Y:S01]  /*0f70*/  LDG.E.64 R14, desc[UR8][R14.64] ;  /* 0x000000080e0e7981 */ /* 0x000ee2000c1e1b00 */
[----:B------:R-:W-:-:S03]  /*0f80*/  IMAD.WIDE.U32 R24, R3, 0x8, R6 ;  /* 0x0000000803187825 */ /* 0x000fc600078e0006 */
[----:B------:R2:W3:Y:S01]  /*0f90*/  LDG.E.64 R12, desc[UR8][R16.64] ;  /* 0x00000008100c7981 */ /* 0x0004e2000c1e1b00 */
[----:B------:R-:W-:-:S06]  /*0fa0*/  LEA.HI.X R23, R20, UR13, R21, 0x3, P0 ;  /* 0x0000000d14177c11 */ /* 0x000fcc00080f1c15 */
[----:B------:R-:W4:Y:S01]  /*0fb0*/  LDG.E.64 R22, desc[UR8][R22.64] ;  /* 0x0000000816167981 */ /* 0x000f22000c1e1b00 */
[----:B--2---:R-:W-:-:S04]  /*0fc0*/  LEA R16, P1, R18, UR12, 0x3 ;  /* 0x0000000c12107c11 */ /* 0x004fc8000f8218ff */
[----:B------:R-:W-:Y:S02]  /*0fd0*/  LEA.HI.X R17, R18, UR13, R19, 0x3, P1 ;  /* 0x0000000d12117c11 */ /* 0x000fe400088f1c13 */
[----:B------:R0:W4:Y:S01]  /*0fe0*/  LDG.E.64 R18, desc[UR8][R24.64] ;  /* 0x0000000818127981 */ /* 0x000122000c1e1b00 */
[----:B------:R-:W-:-:S03]  /*0ff0*/  LEA R20, P0, R8, UR12, 0x3 ;  /* 0x0000000c08147c11 */ /* 0x000fc6000f8018ff */
[----:B------:R-:W2:Y:S01]  /*1000*/  LDG.E.64 R16, desc[UR8][R16.64] ;  /* 0x0000000810107981 */ /* 0x000ea2000c1e1b00 */
[----:B0-----:R-:W-:Y:S01]  /*1010*/  IMAD.WIDE.U32 R24, R5, 0x8, R6 ;  /* 0x0000000805187825 */ /* 0x001fe200078e0006 */
[----:B------:R-:W-:-:S03]  /*1020*/  LEA.HI.X R21, R8, UR13, R9, 0x3, P0 ;  /* 0x0000000d08157c11 */ /* 0x000fc600080f1c09 */
[----:B------:R-:W-:Y:S02]  /*1030*/  IMAD.WIDE.U32 R6, R26, 0x8, R6 ;  /* 0x000000081a067825 */ /* 0x000fe400078e0006 */
[----:B------:R-:W2:Y:S04]  /*1040*/  LDG.E.64 R24, desc[UR8][R24.64] ;  /* 0x0000000818187981 */ /* 0x000ea8000c1e1b00 */
[----:B------:R-:W5:Y:S04]  /*1050*/  LDG.E.64 R6, desc[UR8][R6.64] ;  /* 0x0000000806067981 */ /* 0x000f68000c1e1b00 */
[----:B------:R-:W5:Y:S01]  /*1060*/  LDG.E.64 R20, desc[UR8][R20.64] ;  /* 0x0000000814147981 */ /* 0x000f62000c1e1b00 */
[----:B---3--:R-:W-:Y:S01]  /*1070*/  DFMA R10, R12, R14, R10 ;  /* 0x0000000e0c0a722b */ /* 0x008fe2000000000a */
[----:B------:R-:W-:Y:S01]  /*1080*/  UIADD3 UR6, UP0, UPT, UR6, -0x8, URZ ;  /* 0xfffffff806067890 */ /* 0x000fe2000ff1e0ff */
[C---:B------:R-:W-:Y:S01]  /*1090*/  LEA R3, R4.reuse, R3, 0x2 ;  /* 0x0000000304037211 */ /* 0x040fe200078e10ff */
[C---:B------:R-:W-:Y:S01]  /*10a0*/  IMAD R5, R4.reuse, 0x4, R5 ;  /* 0x0000000404057824 */ /* 0x040fe200078e0205 */
[C---:B------:R-:W-:Y:S01]  /*10b0*/  LEA R26, R4.reuse, R26, 0x2 ;  /* 0x0000001a041a7211 */ /* 0x040fe200078e10ff */
[----:B------:R-:W-:Y:S01]  /*10c0*/  IMAD R27, R4, 0x4, R27 ;  /* 0x00000004041b7824 */ /* 0x000fe200078e021b */
[----:B------:R-:W-:-:S02]  /*10d0*/  UIADD3.X UR10, UPT, UPT, UR10, -0x1, URZ, UP0, !UPT ;  /* 0xffffffff0a0a7890 */ /* 0x000fc400087fe4ff */
[----:B------:R-:W-:Y:S02]  /*10e0*/  UIADD3 UR4, UPT, UPT, UR4, 0x8, URZ ;  /* 0x0000000804047890 */ /* 0x000fe4000fffe0ff */
[----:B------:R-:W-:Y:S01]  /*10f0*/  UPLOP3.LUT UP0, UPT, UPT, UPT, UPT, 0x40, 0x4 ;  /* 0x000000000004789c */ /* 0x000fe20003f0e870 */
[----:B----4-:R-:W-:-:S08]  /*1100*/  DFMA R10, R18, R22, R10 ;  /* 0x00000016120a722b */ /* 0x010fd0000000000a */
[----:B--2---:R-:W-:-:S08]  /*1110*/  DFMA R10, R24, R16, R10 ;  /* 0x00000010180a722b */ /* 0x004fd0000000000a */
[----:B-----5:R-:W-:-:S11]  /*1120*/  DFMA R16, R6, R20, R10 ;  /* 0x000000140610722b */ /* 0x020fd6000000000a */
.L_x_85:
[----:B------:R-:W-:-:S04]  /*1130*/  UISETP.NE.U32.AND UP1, UPT, UR6, URZ, UPT ;  /* 0x000000ff0600728c */ /* 0x000fc8000bf25070 */
[----:B------:R-:W-:-:S09]  /*1140*/  UISETP.NE.OR.EX UP0, UPT, UR10, URZ, UP0, UP1 ;  /* 0x000000ff0a00728c */ /* 0x000fd20008705710 */
[----:B------:R-:W-:Y:S05]  /*1150*/  BRA.U !UP0, `(.L_x_81) ;  /* 0x0000000108b07547 */ /* 0x000fea000b800000 */
.L_x_82:
[----:B------:R-:W2:Y:S02]  /*1160*/  LDC.64 R8, c[0x0][0x398] ;  /* 0x0000e600ff087b82 */ /* 0x000ea40000000a00 */
[----:B--2---:R-:W-:-:S04]  /*1170*/  IMAD.WIDE.U32 R6, R27, 0x8, R8 ;  /* 0x000000081b067825 */ /* 0x004fc800078e0008 */
[--C-:B------:R-:W-:Y:S02]  /*1180*/  IMAD.WIDE.U32 R18, R3, 0x8, R8.reuse ;  /* 0x0000000803127825 */ /* 0x100fe400078e0008 */
[----:B------:R-:W1:Y:S02]  /*1190*/  LDG.E.64 R6, desc[UR8][R6.64] ;  /* 0x0000000806067981 */ /* 0x000e64000c1e1b00 */
[--C-:B------:R-:W-:Y:S02]  /*11a0*/  IMAD.WIDE.U32 R12, R5, 0x8, R8.reuse ;  /* 0x00000008050c7825 */ /* 0x100fe400078e0008 */
[----:B------:R-:W2:Y:S02]  /*11b0*/  LDG.E.64 R18, desc[UR8][R18.64] ;  /* 0x0000000812127981 */ /* 0x000ea4000c1e1b00 */
[----:B------:R-:W-:Y:S02]  /*11c0*/  IMAD.WIDE.U32 R10, R26, 0x8, R8 ;  /* 0x000000081a0a7825 */ /* 0x000fe400078e0008 */
[----:B------:R-:W3:Y:S01]  /*11d0*/  LDG.E.64 R12, desc[UR8][R12.64] ;  /* 0x000000080c0c7981 */ /* 0x000ee2000c1e1b00 */
[----:B------:R-:W4:Y:S03]  /*11e0*/  LDC.64 R8, c[0x0][0x390] ;  /* 0x0000e400ff087b82 */ /* 0x000f260000000a00 */
[----:B------:R-:W5:Y:S01]  /*11f0*/  LDG.E.64 R10, desc[UR8][R10.64] ;  /* 0x000000080a0a7981 */ /* 0x000f62000c1e1b00 */
[----:B----4-:R-:W-:-:S04]  /*1200*/  IMAD.WIDE.U32 R24, R27, 0x8, R8 ;  /* 0x000000081b187825 */ /* 0x010fc800078e0008 */
[----:B------:R-:W-:Y:S02]  /*1210*/  IMAD.WIDE.U32 R20, R3, 0x8, R8 ;  /* 0x0000000803147825 */ /* 0x000fe400078e0008 */
[----:B------:R-:W4:Y:S04]  /*1220*/  LDG.E.64 R24, desc[UR8][R24.64] ;  /* 0x0000000818187981 */ /* 0x000f28000c1e1b00 */
[----:B------:R-:W4:Y:S01]  /*1230*/  LDG.E.64 R20, desc[UR8][R20.64] ;  /* 0x0000000814147981 */ /* 0x000f22000c1e1b00 */
[----:B-1----:R-:W-:-:S04]  /*1240*/  LEA R22, P0, R6, UR14, 0x3 ;  /* 0x0000000e06167c11 */ /* 0x002fc8000f8018ff */
[----:B------:R-:W-:Y:S02]  /*1250*/  LEA.HI.X R23, R6, UR15, R7, 0x3, P0 ;  /* 0x0000000f06177c11 */ /* 0x000fe400080f1c07 */
[----:B--2---:R-:W-:-:S04]  /*1260*/  LEA R14, P0, R18, UR14, 0x3 ;  /* 0x0000000e120e7c11 */ /* 0x004fc8000f8018ff */
[----:B------:R-:W4:Y:S01]  /*1270*/  LDG.E.64 R22, desc[UR8][R22.64] ;  /* 0x0000000816167981 */ /* 0x000f22000c1e1b00 */
[----:B------:R-:W-:Y:S02]  /*1280*/  LEA.HI.X R15, R18, UR15, R19, 0x3, P0 ;  /* 0x0000000f120f7c11 */ /* 0x000fe400080f1c13 */
[----:B---3--:R-:W-:Y:S01]  /*1290*/  LEA R6, P1, R12, UR14, 0x3 ;  /* 0x0000000e0c067c11 */ /* 0x008fe2000f8218ff */
[----:B------:R-:W-:-:S03]  /*12a0*/  IMAD.WIDE.U32 R18, R5, 0x8, R8 ;  /* 0x0000000805127825 */ /* 0x000fc600078e0008 */
[----:B------:R-:W2:Y:S01]  /*12b0*/  LDG.E.64 R14, desc[UR8][R14.64] ;  /* 0x000000080e0e7981 */ /* 0x000ea2000c1e1b00 */
[----:B------:R-:W-:Y:S02]  /*12c0*/  LEA.HI.X R7, R12, UR15, R13, 0x3, P1 ;  /* 0x0000000f0c077c11 */ /* 0x000fe400088f1c0d */
[----:B-----5:R-:W-:Y:S01]  /*12d0*/  LEA R12, P0, R10, UR14, 0x3 ;  /* 0x0000000e0a0c7c11 */ /* 0x020fe2000f8018ff */
[----:B------:R-:W3:Y:S01]  /*12e0*/  LDG.E.64 R18, desc[UR8][R18.64] ;  /* 0x0000000812127981 */ /* 0x000ee2000c1e1b00 */
[----:B------:R-:W-:-:S03]  /*12f0*/  IMAD.WIDE.U32 R8, R26, 0x8, R8 ;  /* 0x000000081a087825 */ /* 0x000fc600078e0008 */
[----:B------:R-:W3:Y:S01]  /*1300*/  LDG.E.64 R6, desc[UR8][R6.64] ;  /* 0x0000000806067981 */ /* 0x000ee2000c1e1b00 */
[----:B------:R-:W-:-:S03]  /*1310*/  LEA.HI.X R13, R10, UR15, R11, 0x3, P0 ;  /* 0x0000000f0a0d7c11 */ /* 0x000fc600080f1c0b */
[----:B------:R-:W5:Y:S04]  /*1320*/  LDG.E.64 R8, desc[UR8][R8.64] ;  /* 0x0000000808087981 */ /* 0x000f68000c1e1b00 */
[----:B------:R-:W5:Y:S01]  /*1330*/  LDG.E.64 R12, desc[UR8][R12.64] ;  /* 0x000000080c0c7981 */ /* 0x000f62000c1e1b00 */
[----:B------:R-:W-:-:S04]  /*1340*/  UIADD3 UR6, UP0, UPT, UR6, -0x4, URZ ;  /* 0xfffffffc06067890 */ /* 0x000fc8000ff1e0ff */
[----:B0-----:R-:W-:Y:S02]  /*1350*/  UIADD3.X UR10, UPT, UPT, UR10, -0x1, URZ, UP0, !UPT ;  /* 0xffffffff0a0a7890 */ /* 0x001fe400087fe4ff */
[----:B------:R-:W-:-:S04]  /*1360*/  UISETP.NE.U32.AND UP0, UPT, UR6, URZ, UPT ;  /* 0x000000ff0600728c */ /* 0x000fc8000bf05070 */
[----:B------:R-:W-:Y:S01]  /*1370*/  UISETP.NE.AND.EX UP0, UPT, UR10, URZ, UPT, UP0 ;  /* 0x000000ff0a00728c */ /* 0x000fe2000bf05300 */
[C---:B------:R-:W-:Y:S01]  /*1380*/  LEA R3, R4.reuse, R3, 0x2 ;  /* 0x0000000304037211 */ /* 0x040fe200078e10ff */
[C---:B------:R-:W-:Y:S01]  /*1390*/  IMAD R5, R4.reuse, 0x4, R5 ;  /* 0x0000000404057824 */ /* 0x040fe200078e0205 */
[C---:B------:R-:W-:Y:S01]  /*13a0*/  LEA R26, R4.reuse, R26, 0x2 ;  /* 0x0000001a041a7211 */ /* 0x040fe200078e10ff */
[----:B------:R-:W-:Y:S01]  /*13b0*/  IMAD R27, R4, 0x4, R27 ;  /* 0x00000004041b7824 */ /* 0x000fe200078e021b */
[----:B------:R-:W-:Y:S01]  /*13c0*/  UIADD3 UR4, UPT, UPT, UR4, 0x4, URZ ;  /* 0x0000000404047890 */ /* 0x000fe2000fffe0ff */
[----:B----4-:R-:W-:-:S08]  /*13d0*/  DFMA R22, R24, R22, R16 ;  /* 0x000000161816722b */ /* 0x010fd00000000010 */
[----:B--2---:R-:W-:-:S08]  /*13e0*/  DFMA R20, R20, R14, R22 ;  /* 0x0000000e1414722b */ /* 0x004fd00000000016 */
[----:B---3--:R-:W-:-:S08]  /*13f0*/  DFMA R20, R18, R6, R20 ;  /* 0x000000061214722b */ /* 0x008fd00000000014 */
[----:B-----5:R-:W-:Y:S01]  /*1400*/  DFMA R16, R8, R12, R20 ;  /* 0x0000000c0810722b */ /* 0x020fe20000000014 */
[----:B------:R-:W-:Y:S10]  /*1410*/  BRA.U UP0, `(.L_x_82) ;  /* 0xfffffffd00507547 */ /* 0x000ff4000b83ffff */
.L_x_81:
[----:B------:R-:W-:-:S04]  /*1420*/  UISETP.NE.U32.AND UP0, UPT, UR11, URZ, UPT ;  /* 0x000000ff0b00728c */ /* 0x000fc8000bf05070 */
[----:B------:R-:W-:-:S09]  /*1430*/  UISETP.NE.AND.EX UP0, UPT, UR5, URZ, UPT, UP0 ;  /* 0x000000ff0500728c */ /* 0x000fd2000bf05300 */
[----:B------:R-:W-:Y:S05]  /*1440*/  BRA.U !UP0, `(.L_x_80) ;  /* 0x0000000108487547 */ /* 0x000fea000b800000 */
[----:B------:R-:W0:Y:S01]  /*1450*/  LDC.64 R12, c[0x0][0x390] ;  /* 0x0000e400ff0c7b82 */ /* 0x000e220000000a00 */
[----:B------:R-:W-:Y:S01]  /*1460*/  IMAD R3, R4, UR4, R0 ;  /* 0x0000000404037c24 */ /* 0x000fe2000f8e0200 */
[----:B------:R-:W2:Y:S06]  /*1470*/  LDCU.64 UR6, c[0x0][0x3a0] ;  /* 0x00007400ff0677ac */ /* 0x000eac0008000a00 */
[----:B------:R-:W3:Y:S02]  /*1480*/  LDC.64 R14, c[0x0][0x398] ;  /* 0x0000e600ff0e7b82 */ /* 0x000ee40000000a00 */
.L_x_86:
[----:B---3--:R-:W-:-:S06]  /*1490*/  IMAD.WIDE.U32 R8, R3, 0x8, R14 ;  /* 0x0000000803087825 */ /* 0x008fcc00078e000e */
[----:B------:R-:W2:Y:S01]  /*14a0*/  LDG.E.64 R8, desc[UR8][R8.64] ;  /* 0x0000000808087981 */ /* 0x000ea2000c1e1b00 */
[----:B0-----:R-:W-:-:S06]  /*14b0*/  IMAD.WIDE.U32 R6, R3, 0x8, R12 ;  /* 0x0000000803067825 */ /* 0x001fcc00078e000c */
[----:B------:R-:W3:Y:S01]  /*14c0*/  LDG.E.64 R6, desc[UR8][R6.64] ;  /* 0x0000000806067981 */ /* 0x000ee2000c1e1b00 */
[----:B------:R-:W-:Y:S01]  /*14d0*/  UIADD3 UR11, UP0, UPT, UR11, -0x1, URZ ;  /* 0xffffffff0b0b7890 */ /* 0x000fe2000ff1e0ff */
[----:B--2---:R-:W-:-:S04]  /*14e0*/  LEA R10, P0, R8, UR6, 0x3 ;  /* 0x00000006080a7c11 */ /* 0x004fc8000f8018ff */
[----:B------:R-:W-:-:S06]  /*14f0*/  LEA.HI.X R11, R8, UR7, R9, 0x3, P0 ;  /* 0x00000007080b7c11 */ /* 0x000fcc00080f1c09 */
[----:B------:R-:W3:Y:S01]  /*1500*/  LDG.E.64 R10, desc[UR8][R10.64] ;  /* 0x000000080a0a7981 */ /* 0x000ee2000c1e1b00 */
[----:B------:R-:W-:Y:S02]  /*1510*/  UIADD3.X UR5, UPT, UPT, UR5, -0x1, URZ, UP0, !UPT ;  /* 0xffffffff05057890 */ /* 0x000fe400087fe4ff */
[----:B------:R-:W-:-:S04]  /*1520*/  UISETP.NE.U32.AND UP0, UPT, UR11, URZ, UPT ;  /* 0x000000ff0b00728c */ /* 0x000fc8000bf05070 */
[----:B------:R-:W-:Y:S01]  /*1530*/  UISETP.NE.AND.EX UP0, UPT, UR5, URZ, UPT, UP0 ;  /* 0x000000ff0500728c */ /* 0x000fe2000bf05300 */
[----:B------:R-:W-:Y:S01]  /*1540*/  IADD3 R3, PT, PT, R3, R4, RZ ;  /* 0x0000000403037210 */ /* 0x000fe20007ffe0ff */
[----:B---3--:R-:W-:-:S07]  /*1550*/  DFMA R16, R6, R10, R16 ;  /* 0x0000000a0610722b */ /* 0x008fce0000000010 */
[----:B------:R-:W-:Y:S05]  /*1560*/  BRA.U UP0, `(.L_x_86) ;  /* 0xfffffffd00c87547 */ /* 0x000fea000b83ffff */
.L_x_80:
[----:B------:R-:W0:Y:S02]  /*1570*/  LDCU.64 UR4, c[0x0][0x3a8] ;  /* 0x00007500ff0477ac */ /* 0x000e240008000a00 */
[----:B0-----:R-:W-:-:S04]  /*1580*/  LEA R4, P0, R0, UR4, 0x3 ;  /* 0x0000000400047c11 */ /* 0x001fc8000f8018ff */
[----:B------:R-:W-:-:S05]  /*1590*/  LEA.HI.X R5, R0, UR5, R2, 0x3, P0 ;  /* 0x0000000500057c11 */ /* 0x000fca00080f1c02 */
[----:B------:R-:W-:Y:S01]  /*15a0*/  STG.E.64 desc[UR8][R4.64], R16 ;  /* 0x0000001004007986 */ /* 0x000fe2000c101b08 */
[----:B-1----:R-:W-:Y:S05]  /*15b0*/  EXIT ;  /* 0x000000000000794d */ /* 0x002fea0003800000 */
.L_x_87:
        /* <DEDUP_REMOVED lines=12> */
.L_x_135:


//--------------------- .text._Z9Apply_GPUmmPKdPKmS0_Pd --------------------------
	.section	.text._Z9Apply_GPUmmPKdPKmS0_Pd,"ax",@progbits
	.align	128
        .global         _Z9Apply_GPUmmPKdPKmS0_Pd
        .type           _Z9Apply_GPUmmPKdPKmS0_Pd,@function
        .size           _Z9Apply_GPUmmPKdPKmS0_Pd,(.L_x_136 - _Z9Apply_GPUmmPKdPKmS0_Pd)
        .other          _Z9Apply_GPUmmPKdPKmS0_Pd,@"STO_CUDA_ENTRY STV_DEFAULT"
_Z9Apply_GPUmmPKdPKmS0_Pd:
.text._Z9Apply_GPUmmPKdPKmS0_Pd:
[----:B------:R-:W-:Y:S01]  /*0000*/  LDC R1, c[0x0][0x37c] ;  /* 0x0000df00ff017b82 */ /* 0x000fe20000000800 */
[----:B------:R-:W0:Y:S01]  /*0010*/  S2R R0, SR_CTAID.X ;  /* 0x0000000000007919 */ /* 0x000e220000002500 */
[----:B------:R-:W0:Y:S01]  /*0020*/  LDCU UR4, c[0x0][0x360] ;  /* 0x00006c00ff0477ac */ /* 0x000e220008000800 */
[----:B------:R-:W0:Y:S01]  /*0030*/  S2R R3, SR_TID.X ;  /* 0x0000000000037919 */ /* 0x000e220000002100 */
[----:B------:R-:W1:Y:S01]  /*0040*/  LDCU.64 UR6, c[0x0][0x380] ;  /* 0x00007000ff0677ac */ /* 0x000e620008000a00 */
[----:B0-----:R-:W-:-:S05]  /*0050*/  IMAD R0, R0, UR4, R3 ;  /* 0x0000000400007c24 */ /* 0x001fca000f8e0203 */
[----:B-1----:R-:W-:Y:S02]  /*0060*/  ISETP.GE.U32.AND P0, PT, R0, UR6, PT ;  /* 0x0000000600007c0c */ /* 0x002fe4000bf06070 */
[----:B------:R-:W-:-:S04]  /*0070*/  SHF.R.S32.HI R3, RZ, 0x1f, R0 ;  /* 0x0000001fff037819 */ /* 0x000fc80000011400 */
[----:B------:R-:W-:-:S13]  /*0080*/  ISETP.GE.U32.AND.EX P0, PT, R3, UR7, PT, P0 ;  /* 0x0000000703007c0c */ /* 0x000fda000bf06100 */
[----:B------:R-:W-:Y:S05]  /*0090*/  @P0 EXIT ;  /* 0x000000000000094d */ /* 0x000fea0003800000 */
[----:B------:R-:W0:Y:S01]  /*00a0*/  LDCU.64 UR8, c[0x0][0x388] ;  /* 0x00007100ff0877ac */ /* 0x000e220008000a00 */
[----:B------:R-:W-:Y:S01]  /*00b0*/  CS2R R10, SRZ ;  /* 0x00000000000a7805 */ /* 0x000fe2000001ff00 */
[----:B------:R-:W1:Y:S01]  /*00c0*/  LDCU.64 UR10, c[0x0][0x358] ;  /* 0x00006b00ff0a77ac */ /* 0x000e620008000a00 */
[----:B0-----:R-:W-:-:S04]  /*00d0*/  UISETP.NE.U32.AND UP0, UPT, UR8, URZ, UPT ;  /* 0x000000ff0800728c */ /* 0x001fc8000bf05070 */
[----:B------:R-:W-:-:S09]  /*00e0*/  UISETP.NE.AND.EX UP0, UPT, UR9, URZ, UPT, UP0 ;  /* 0x000000ff0900728c */ /* 0x000fd2000bf05300 */
[----:B-1----:R-:W-:Y:S05]  /*00f0*/  BRA.U !UP0, `(.L_x_88) ;  /* 0x0000000d08847547 */ /* 0x002fea000b800000 */
[----:B------:R-:W-:Y:S02]  /*0100*/  UISETP.GE.U32.AND UP1, UPT, UR8, 0x8, UPT ;  /* 0x000000080800788c */ /* 0x000fe4000bf26070 */
[----:B------:R-:W-:Y:S01]  /*0110*/  IMAD R5, R3, UR8, RZ ;  /* 0x0000000803057c24 */ /* 0x000fe2000f8e02ff */
[----:B------:R-:W-:Y:S02]  /*0120*/  ULOP3.LUT UR12, UR8, 0x7, URZ, 0xc0, !UPT ;  /* 0x00000007080c7892 */ /* 0x000fe4000f8ec0ff */
[C---:B------:R-:W-:Y:S01]  /*0130*/  IMAD.WIDE.U32 R8, R0.reuse, UR8, RZ ;  /* 0x0000000800087c25 */ /* 0x040fe2000f8e00ff */
[----:B------:R-:W-:Y:S01]  /*0140*/  UISETP.GE.U32.AND.EX UP1, UPT, UR9, URZ, UPT, UP1 ;  /* 0x000000ff0900728c */ /* 0x000fe2000bf26110 */
[----:B------:R-:W-:Y:S01]  /*0150*/  CS2R R10, SRZ ;  /* 0x00000000000a7805 */ /* 0x000fe2000001ff00 */
[----:B------:R-:W-:Y:S01]  /*0160*/  UISETP.NE.U32.AND UP0, UPT, UR12, URZ, UPT ;  /* 0x000000ff0c00728c */ /* 0x000fe2000bf05070 */
[----:B------:R-:W-:Y:S01]  /*0170*/  IMAD R5, R0, UR9, R5 ;  /* 0x0000000900057c24 */ /* 0x000fe2000f8e0205 */
[----:B------:R-:W-:Y:S01]  /*0180*/  UMOV UR4, URZ ;  /* 0x000000ff00047c82 */ /* 0x000fe20008000000 */
[----:B------:R-:W-:Y:S01]  /*0190*/  UMOV UR5, URZ ;  /* 0x000000ff00057c82 */ /* 0x000fe20008000000 */
[----:B------:R-:W-:Y:S01]  /*01a0*/  UISETP.NE.AND.EX UP0, UPT, URZ, URZ, UPT, UP0 ;  /* 0x000000ffff00728c */ /* 0x000fe2000bf05300 */
[----:B------:R-:W-:-:S02]  /*01b0*/  IMAD.IADD R2, R9, 0x1, R5 ;  /* 0x0000000109027824 */ /* 0x000fc400078e0205 */
[----:B------:R-:W-:Y:S08]  /*01c0*/  BRA.U !UP1, `(.L_x_89) ;  /* 0x0000000509387547 */ /* 0x000ff0000b800000 */
[----:B------:R-:W0:Y:S01]  /*01d0*/  LDCU.128 UR16, c[0x0][0x390] ;  /* 0x00007200ff1077ac */ /* 0x000e220008000c00 */
[C---:B------:R-:W-:Y:S02]  /*01e0*/  LEA R12, P0, R8.reuse, 0x20, 0x3 ;  /* 0x00000020080c7811 */ /* 0x040fe400078018ff */
[----:B------:R-:W-:Y:S01]  /*01f0*/  CS2R R10, SRZ ;  /* 0x00000000000a7805 */ /* 0x000fe2000001ff00 */
[----:B------:R-:W1:Y:S01]  /*0200*/  LDCU UR5, c[0x0][0x38c] ;  /* 0x00007180ff0577ac */ /* 0x000e620008000800 */
[----:B------:R-:W-:Y:S01]  /*0210*/  LEA.HI.X R13, R8, RZ, R2, 0x3, P0 ;  /* 0x000000ff080d7211 */ /* 0x000fe200000f1c02 */
[----:B------:R-:W-:Y:S01]  /*0220*/  ULOP3.LUT UR4, UR8, 0xfffffff8, URZ, 0xc0, !UPT ;  /* 0xfffffff808047892 */ /* 0x000fe2000f8ec0ff */
[----:B------:R-:W2:Y:S06]  /*0230*/  LDCU.64 UR14, c[0x0][0x3a0] ;  /* 0x00007400ff0e77ac */ /* 0x000eac0008000a00 */
[----:B------:R-:W-:Y:S01]  /*0240*/  UMOV UR6, UR4 ;  /* 0x0000000400067c82 */ /* 0x000fe20008000000 */
[----:B0-----:R-:W-:-:S02]  /*0250*/  IADD3 R6, P1, PT, R12, UR18, RZ ;  /* 0x000000120c067c10 */ /* 0x001fc4000ff3e0ff */
[----:B------:R-:W-:Y:S02]  /*0260*/  IADD3 R12, P2, PT, R12, UR16, RZ ;  /* 0x000000100c0c7c10 */ /* 0x000fe4000ff5e0ff */
[C---:B------:R-:W-:Y:S01]  /*0270*/  IADD3.X R7, PT, PT, R13.reuse, UR19, RZ, P1, !PT ;  /* 0x000000130d077c10 */ /* 0x040fe20008ffe4ff */
[----:B-1----:R-:W-:Y:S01]  /*0280*/  UMOV UR7, UR5 ;  /* 0x0000000500077c82 */ /* 0x002fe20008000000 */
[----:B------:R-:W-:-:S09]  /*0290*/  IADD3.X R13, PT, PT, R13, UR17, RZ, P2, !PT ;  /* 0x000000110d0d7c10 */ /* 0x000fd200097fe4ff */
.L_x_90:
[----:B------:R-:W3:Y:S04]  /*02a0*/  LDG.E R14, desc[UR10][R6.64+-0x20] ;  /* 0xffffe00a060e7981 */ /* 0x000ee8000c1e1900 */
[----:B------:R-:W4:Y:S04]  /*02b0*/  LDG.E R5, desc[UR10][R6.64+-0x18] ;  /* 0xffffe80a06057981 */ /* 0x000f28000c1e1900 */
[----:B------:R-:W5:Y:S04]  /*02c0*/  LDG.E R15, desc[UR10][R6.64+-0x10] ;  /* 0xfffff00a060f7981 */ /* 0x000f68000c1e1900 */
[----:B------:R-:W5:Y:S04]  /*02d0*/  LDG.E R22, desc[UR10][R6.64+-0x8] ;  /* 0xfffff80a06167981 */ /* 0x000f68000c1e1900 */
[----:B------:R-:W5:Y:S04]  /*02e0*/  LDG.E.64 R18, desc[UR10][R12.64+-0x20] ;  /* 0xffffe00a0c127981 */ /* 0x000f68000c1e1b00 */
[----:B------:R-:W5:Y:S04]  /*02f0*/  LDG.E.64 R16, desc[UR10][R12.64+-0x18] ;  /* 0xffffe80a0c107981 */ /* 0x000f68000c1e1b00 */
[----:B------:R-:W5:Y:S01]  /*0300*/  LDG.E R23, desc[UR10][R6.64] ;  /* 0x0000000a06177981 */ /* 0x000f62000c1e1900 */
[----:B---3--:R-:W-:-:S04]  /*0310*/  SHF.R.S64 R24, RZ, 0x1d, R14 ;  /* 0x0000001dff187819 */ /* 0x008fc8000000100e */
[----:B--2---:R-:W-:Y:S02]  /*0320*/  IADD3 R24, P0, PT, R24, UR14, RZ ;  /* 0x0000000e18187c10 */ /* 0x004fe4000ff1e0ff */
[----:B----4-:R-:W-:Y:S02]  /*0330*/  SHF.R.S64 R4, RZ, 0x1d, R5 ;  /* 0x0000001dff047819 */ /* 0x010fe40000001005 */
[----:B------:R-:W-:Y:S02]  /*0340*/  LEA.HI.X.SX32 R25, R14, UR15, 0x3, P0 ;  /* 0x0000000f0e197c11 */ /* 0x000fe400080f1eff */
[----:B------:R-:W-:-:S03]  /*0350*/  IADD3 R4, P0, PT, R4, UR14, RZ ;  /* 0x0000000e04047c10 */ /* 0x000fc6000ff1e0ff */
[----:B------:R-:W2:Y:S01]  /*0360*/  LDG.E.64 R20, desc[UR10][R24.64] ;  /* 0x0000000a18147981 */ /* 0x000ea2000c1e1b00 */
[----:B------:R-:W-:-:S06]  /*0370*/  LEA.HI.X.SX32 R5, R5, UR15, 0x3, P0 ;  /* 0x0000000f05057c11 */ /* 0x000fcc00080f1eff */
[----:B------:R-:W3:Y:S01]  /*0380*/  LDG.E.64 R4, desc[UR10][R4.64] ;  /* 0x0000000a04047981 */ /* 0x000ee2000c1e1b00 */
[----:B-----5:R-:W-:Y:S02]  /*0390*/  SHF.R.S64 R14, RZ, 0x1d, R15 ;  /* 0x0000001dff0e7819 */ /* 0x020fe4000000100f */
[----:B------:R-:W-:Y:S01]  /*03a0*/  SHF.R.S64 R26, RZ, 0x1d, R22 ;  /* 0x0000001dff1a7819 */ /* 0x000fe20000001016 */
[----:B------:R-:W4:Y:S01]  /*03b0*/  LDG.E.64 R24, desc[UR10][R12.64] ;  /* 0x0000000a0c187981 */ /* 0x000f22000c1e1b00 */
[----:B------:R-:W-:-:S04]  /*03c0*/  IADD3 R14, P0, PT, R14, UR14, RZ ;  /* 0x0000000e0e0e7c10 */ /* 0x000fc8000ff1e0ff */
[----:B------:R-:W-:-:S06]  /*03d0*/  LEA.HI.X.SX32 R15, R15, UR15, 0x3, P0 ;  /* 0x0000000f0f0f7c11 */ /* 0x000fcc00080f1eff */
[----:B------:R-:W5:Y:S01]  /*03e0*/  LDG.E.64 R14, desc[UR10][R14.64] ;  /* 0x0000000a0e0e7981 */ /* 0x000f62000c1e1b00 */
[----:B--2---:R-:W-:-:S03]  /*03f0*/  DFMA R18, R18, R20, R10 ;  /* 0x000000141212722b */ /* 0x004fc6000000000a */
[----:B------:R-:W5:Y:S01]  /*0400*/  LDG.E.64 R20, desc[UR10][R12.64+-0x10] ;  /* 0xfffff00a0c147981 */ /* 0x000f62000c1e1b00 */
[----:B------:R-:W-:-:S03]  /*0410*/  IADD3 R10, P0, PT, R26, UR14, RZ ;  /* 0x0000000e1a0a7c10 */ /* 0x000fc6000ff1e0ff */
[----:B------:R-:W2:Y:S01]  /*0420*/  LDG.E R26, desc[UR10][R6.64+0x8] ;  /* 0x0000080a061a7981 */ /* 0x000ea2000c1e1900 */
[----:B------:R-:W-:Y:S01]  /*0430*/  LEA.HI.X.SX32 R11, R22, UR15, 0x3, P0 ;  /* 0x0000000f160b7c11 */ /* 0x000fe200080f1eff */
[----:B---3--:R-:W-:Y:S02]  /*0440*/  DFMA R16, R16, R4, R18 ;  /* 0x000000041010722b */ /* 0x008fe40000000012 */
[----:B------:R-:W3:Y:S04]  /*0450*/  LDG.E R4, desc[UR10][R6.64+0x10] ;  /* 0x0000100a06047981 */ /* 0x000ee8000c1e1900 */
[----:B------:R-:W4:Y:S04]  /*0460*/  LDG.E.64 R18, desc[UR10][R12.64+-0x8] ;  /* 0xfffff80a0c127981 */ /* 0x000f28000c1e1b00 */
[----:B------:R-:W4:Y:S01]  /*0470*/  LDG.E.64 R10, desc[UR10][R10.64] ;  /* 0x0000000a0a0a7981 */ /* 0x000f22000c1e1b00 */
[----:B------:R-:W-:-:S03]  /*0480*/  SHF.R.S64 R22, RZ, 0x1d, R23 ;  /* 0x0000001dff167819 */ /* 0x000fc60000001017 */
[----:B------:R-:W4:Y:S01]  /*0490*/  LDG.E R5, desc[UR10][R6.64+0x18] ;  /* 0x0000180a06057981 */ /* 0x000f22000c1e1900 */
[----:B------:R-:W-:-:S04]  /*04a0*/  IADD3 R22, P0, PT, R22, UR14, RZ ;  /* 0x0000000e16167c10 */ /* 0x000fc8000ff1e0ff */
[----:B------:R-:W-:-:S06]  /*04b0*/  LEA.HI.X.SX32 R23, R23, UR15, 0x3, P0 ;  /* 0x0000000f17177c11 */ /* 0x000fcc00080f1eff */
[----:B------:R-:W4:Y:S01]  /*04c0*/  LDG.E.64 R22, desc[UR10][R22.64] ;  /* 0x0000000a16167981 */ /* 0x000f22000c1e1b00 */
[----:B-----5:R-:W-:Y:S01]  /*04d0*/  DFMA R16, R20, R14, R16 ;  /* 0x0000000e1410722b */ /* 0x020fe20000000010 */
[----:B--2---:R-:W-:-:S04]  /*04e0*/  SHF.R.S64 R14, RZ, 0x1d, R26 ;  /* 0x0000001dff0e7819 */ /* 0x004fc8000000101a */
[----:B------:R-:W-:Y:S02]  /*04f0*/  IADD3 R14, P0, PT, R14, UR14, RZ ;  /* 0x0000000e0e0e7c10 */ /* 0x000fe4000ff1e0ff */
[----:B---3--:R-:W-:Y:S02]  /*0500*/  SHF.R.S64 R20, RZ, 0x1d, R4 ;  /* 0x0000001dff147819 */ /* 0x008fe40000001004 */
[----:B------:R-:W-:Y:S01]  /*0510*/  LEA.HI.X.SX32 R15, R26, UR15, 0x3, P0 ;  /* 0x0000000f1a0f7c11 */ /* 0x000fe200080f1eff */
[----:B----4-:R-:W-:Y:S01]  /*0520*/  DFMA R18, R18, R10, R16 ;  /* 0x0000000a1212722b */ /* 0x010fe20000000010 */
[----:B------:R-:W-:Y:S01]  /*0530*/  IADD3 R10, P0, PT, R20, UR14, RZ ;  /* 0x0000000e140a7c10 */ /* 0x000fe2000ff1e0ff */
[----:B------:R-:W2:Y:S01]  /*0540*/  LDG.E.64 R16, desc[UR10][R12.64+0x8] ;  /* 0x0000080a0c107981 */ /* 0x000ea2000c1e1b00 */
[----:B------:R-:W-:-:S03]  /*0550*/  SHF.R.S64 R20, RZ, 0x1d, R5 ;  /* 0x0000001dff147819 */ /* 0x000fc60000001005 */
[----:B------:R-:W2:Y:S01]  /*0560*/  LDG.E.64 R14, desc[UR10][R14.64] ;  /* 0x0000000a0e0e7981 */ /* 0x000ea2000c1e1b00 */
[----:B------:R-:W-:Y:S02]  /*0570*/  LEA.HI.X.SX32 R11, R4, UR15, 0x3, P0 ;  /* 0x0000000f040b7c11 */ /* 0x000fe400080f1eff */
[----:B------:R-:W-:Y:S02]  /*0580*/  IADD3 R4, P0, PT, R20, UR14, RZ ;  /* 0x0000000e14047c10 */ /* 0x000fe4000ff1e0ff */
[----:B------:R-:W3:Y:S02]  /*0590*/  LDG.E.64 R20, desc[UR10][R12.64+0x10] ;  /* 0x0000100a0c147981 */ /* 0x000ee4000c1e1b00 */
[----:B------:R-:W-:Y:S02]  /*05a0*/  LEA.HI.X.SX32 R5, R5, UR15, 0x3, P0 ;  /* 0x0000000f05057c11 */ /* 0x000fe400080f1eff */
[----:B------:R-:W3:Y:S01]  /*05b0*/  LDG.E.64 R10, desc[UR10][R10.64] ;  /* 0x0000000a0a0a7981 */ /* 0x000ee2000c1e1b00 */
[----:B------:R-:W-:-:S03]  /*05c0*/  DFMA R22, R24, R22, R18 ;  /* 0x000000161816722b */ /* 0x000fc60000000012 */
[----:B------:R0:W4:Y:S04]  /*05d0*/  LDG.E.64 R18, desc[UR10][R12.64+0x18] ;  /* 0x0000180a0c127981 */ /* 0x000128000c1e1b00 */
[----:B------:R-:W4:Y:S01]  /*05e0*/  LDG.E.64 R4, desc[UR10][R4.64] ;  /* 0x0000000a04047981 */ /* 0x000f22000c1e1b00 */
[----:B------:R-:W-:-:S04]  /*05f0*/  UIADD3 UR6, UP1, UPT, UR6, -0x8, URZ ;  /* 0xfffffff806067890 */ /* 0x000fc8000ff3e0ff */
[----:B------:R-:W-:Y:S02]  /*0600*/  UIADD3.X UR7, UPT, UPT, UR7, -0x1, URZ, UP1, !UPT ;  /* 0xffffffff07077890 */ /* 0x000fe40008ffe4ff */
[----:B------:R-:W-:-:S04]  /*0610*/  UISETP.NE.U32.AND UP1, UPT, UR6, URZ, UPT ;  /* 0x000000ff0600728c */ /* 0x000fc8000bf25070 */
[----:B------:R-:W-:Y:S01]  /*0620*/  UISETP.NE.AND.EX UP1, UPT, UR7, URZ, UPT, UP1 ;  /* 0x000000ff0700728c */ /* 0x000fe2000bf25310 */
[----:B------:R-:W-:Y:S02]  /*0630*/  IADD3 R6, P0, PT, R6, 0x40, RZ ;  /* 0x0000004006067810 */ /* 0x000fe40007f1e0ff */
[----:B0-----:R-:W-:-:S03]  /*0640*/  IADD3 R12, P1, PT, R12, 0x40, RZ ;  /* 0x000000400c0c7810 */ /* 0x001fc60007f3e0ff */
[----:B------:R-:W-:Y:S02]  /*0650*/  IMAD.X R7, RZ, RZ, R7, P0 ;  /* 0x000000ffff077224 */ /* 0x000fe400000e0607 */
[----:B------:R-:W-:Y:S01]  /*0660*/  IMAD.X R13, RZ, RZ, R13, P1 ;  /* 0x000000ffff0d7224 */ /* 0x000fe200008e060d */
[----:B--2---:R-:W-:-:S08]  /*0670*/  DFMA R16, R16, R14, R22 ;  /* 0x0000000e1010722b */ /* 0x004fd00000000016 */
[----:B---3--:R-:W-:-:S08]  /*0680*/  DFMA R16, R20, R10, R16 ;  /* 0x0000000a1410722b */ /* 0x008fd00000000010 */
[----:B----4-:R-:W-:Y:S01]  /*0690*/  DFMA R10, R18, R4, R16 ;  /* 0x00000004120a722b */ /* 0x010fe20000000010 */
[----:B------:R-:W-:Y:S10]  /*06a0*/  BRA.U UP1, `(.L_x_90) ;  /* 0xfffffff901fc7547 */ /* 0x000ff4000b83ffff */
.L_x_89:
[----:B------:R-:W-:Y:S05]  /*06b0*/  BRA.U !UP0, `(.L_x_88) ;  /* 0x0000000908147547 */ /* 0x000fea000b800000 */
[----:B------:R-:W-:Y:S02]  /*06c0*/  UISETP.GE.U32.AND UP1, UPT, UR12, 0x4, UPT ;  /* 0x000000040c00788c */ /* 0x000fe4000bf26070 */
[----:B------:R-:W-:Y:S02]  /*06d0*/  ULOP3.LUT UR7, UR8, 0x3, URZ, 0xc0, !UPT ;  /* 0x0000000308077892 */ /* 0x000fe4000f8ec0ff */
[----:B------:R-:W-:Y:S02]  /*06e0*/  UISETP.GE.U32.AND.EX UP1, UPT, URZ, URZ, UPT, UP1 ;  /* 0x000000ffff00728c */ /* 0x000fe4000bf26110 */
[----:B------:R-:W-:-:S04]  /*06f0*/  UISETP.NE.U32.AND UP0, UPT, UR7, URZ, UPT ;  /* 0x000000ff0700728c */ /* 0x000fc8000bf05070 */
[----:B------:R-:W-:-:S03]  /*0700*/  UISETP.NE.AND.EX UP0, UPT, URZ, URZ, UPT, UP0 ;  /* 0x000000ffff00728c */ /* 0x000fc6000bf05300 */
[----:B------:R-:W-:Y:S08]  /*0710*/  BRA.U !UP1, `(.L_x_91) ;  /* 0x00000005090c7547 */ /* 0x000ff0000b800000 */
[----:B------:R-:W0:Y:S01]  /*0720*/  LDCU.128 UR12, c[0x0][0x390] ;  /* 0x00007200ff0c77ac */ /* 0x000e220008000c00 */
[----:B------:R-:W-:Y:S01]  /*0730*/  IADD3 R13, P0, PT, R8, UR4, RZ ;  /* 0x00000004080d7c10 */ /* 0x000fe2000ff1e0ff */
[----:B------:R-:W-:-:S03]  /*0740*/  UIADD3 UR6, UPT, UPT, UR4, 0x1, URZ ;  /* 0x0000000104067890 */ /* 0x000fc6000fffe0ff */
[----:B------:R-:W-:Y:S01]  /*0750*/  IADD3.X R4, PT, PT, R2, UR5, RZ, P0, !PT ;  /* 0x0000000502047c10 */ /* 0x000fe200087fe4ff */
[C---:B------:R-:W-:Y:S01]  /*0760*/  IMAD.SHL.U32 R12, R13.reuse, 0x8, RZ ;  /* 0x000000080d0c7824 */ /* 0x040fe200078e00ff */
[----:B------:R-:W-:Y:S02]  /*0770*/  UIADD3 UR5, UPT, UPT, UR4, 0x2, URZ ;  /* 0x0000000204057890 */ /* 0x000fe4000fffe0ff */
[----:B------:R-:W-:Y:S02]  /*0780*/  SHF.L.U64.HI R13, R13, 0x3, R4 ;  /* 0x000000030d0d7819 */ /* 0x000fe40000010204 */
[----:B------:R-:W-:-:S05]  /*0790*/  IADD3 R14, P1, PT, R8, UR6, RZ ;  /* 0x00000006080e7c10 */ /* 0x000fca000ff3e0ff */
[----:B------:R-:W-:Y:S01]  /*07a0*/  IMAD.X R5, RZ, RZ, R2, P1 ;  /* 0x000000ffff057224 */ /* 0x000fe200008e0602 */
[----:B0-----:R-:W-:-:S04]  /*07b0*/  IADD3 R6, P0, PT, R12, UR14, RZ ;  /* 0x0000000e0c067c10 */ /* 0x001fc8000ff1e0ff */
[C---:B------:R-:W-:Y:S01]  /*07c0*/  SHF.L.U64.HI R16, R14.reuse, 0x3, R5 ;  /* 0x000000030e107819 */ /* 0x040fe20000010205 */
[----:B------:R-:W-:Y:S01]  /*07d0*/  IMAD.SHL.U32 R14, R14, 0x8, RZ ;  /* 0x000000080e0e7824 */ /* 0x000fe200078e00ff */
[----:B------:R-:W-:Y:S02]  /*07e0*/  IADD3.X R7, PT, PT, R13, UR15, RZ, P0, !PT ;  /* 0x0000000f0d077c10 */ /* 0x000fe400087fe4ff */
[----:B------:R-:W-:Y:S01]  /*07f0*/  IADD3 R5, P1, PT, R8, UR5, RZ ;  /* 0x0000000508057c10 */ /* 0x000fe2000ff3e0ff */
[----:B------:R-:W-:Y:S01]  /*0800*/  UIADD3 UR5, UPT, UPT, UR4, 0x3, URZ ;  /* 0x0000000304057890 */ /* 0x000fe2000fffe0ff */
[----:B------:R-:W-:Y:S01]  /*0810*/  IADD3 R18, P0, PT, R14, UR14, RZ ;  /* 0x0000000e0e127c10 */ /* 0x000fe2000ff1e0ff */
[----:B------:R0:W2:Y:S02]  /*0820*/  LDG.E R15, desc[UR10][R6.64] ;  /* 0x0000000a060f7981 */ /* 0x0000a4000c1e1900 */
[----:B------:R-:W-:Y:S01]  /*0830*/  IMAD.X R20, RZ, RZ, R2, P1 ;  /* 0x000000ffff147224 */ /* 0x000fe200008e0602 */
[----:B------:R-:W-:Y:S01]  /*0840*/  IADD3.X R19, PT, PT, R16, UR15, RZ, P0, !PT ;  /* 0x0000000f10137c10 */ /* 0x000fe200087fe4ff */
[----:B------:R-:W-:Y:S01]  /*0850*/  IMAD.SHL.U32 R4, R5, 0x8, RZ ;  /* 0x0000000805047824 */ /* 0x000fe200078e00ff */
[----:B------:R-:W-:-:S02]  /*0860*/  IADD3 R23, P1, PT, R8, UR5, RZ ;  /* 0x0000000508177c10 */ /* 0x000fc4000ff3e0ff */
[----:B------:R-:W-:Y:S01]  /*0870*/  SHF.L.U64.HI R5, R5, 0x3, R20 ;  /* 0x0000000305057819 */ /* 0x000fe20000010214 */
[----:B------:R1:W3:Y:S01]  /*0880*/  LDG.E R17, desc[UR10][R18.64] ;  /* 0x0000000a12117981 */ /* 0x0002e2000c1e1900 */
[----:B------:R-:W-:Y:S01]  /*0890*/  IADD3 R24, P0, PT, R4, UR14, RZ ;  /* 0x0000000e04187c10 */ /* 0x000fe2000ff1e0ff */
[----:B------:R-:W-:Y:S02]  /*08a0*/  IMAD.X R20, RZ, RZ, R2, P1 ;  /* 0x000000ffff147224 */ /* 0x000fe400008e0602 */
[----:B0-----:R-:W-:Y:S01]  /*08b0*/  IMAD.SHL.U32 R6, R23, 0x8, RZ ;  /* 0x0000000817067824 */ /* 0x001fe200078e00ff */
[----:B------:R-:W-:Y:S02]  /*08c0*/  IADD3.X R25, PT, PT, R5, UR15, RZ, P0, !PT ;  /* 0x0000000f05197c10 */ /* 0x000fe400087fe4ff */
[----:B------:R-:W-:Y:S02]  /*08d0*/  SHF.L.U64.HI R23, R23, 0x3, R20 ;  /* 0x0000000317177819 */ /* 0x000fe40000010214 */
[----:B------:R-:W-:Y:S01]  /*08e0*/  IADD3 R20, P0, PT, R6, UR14, RZ ;  /* 0x0000000e06147c10 */ /* 0x000fe2000ff1e0ff */
[----:B------:R3:W4:Y:S03]  /*08f0*/  LDG.E R7, desc[UR10][R24.64] ;  /* 0x0000000a18077981 */ /* 0x000726000c1e1900 */
[----:B------:R-:W-:Y:S01]  /*0900*/  IADD3.X R21, PT, PT, R23, UR15, RZ, P0, !PT ;  /* 0x0000000f17157c10 */ /* 0x000fe200087fe4ff */
[----:B------:R-:W0:Y:S04]  /*0910*/  LDCU.64 UR14, c[0x0][0x3a0] ;  /* 0x00007400ff0e77ac */ /* 0x000e280008000a00 */
[----:B------:R4:W5:Y:S01]  /*0920*/  LDG.E R22, desc[UR10][R20.64] ;  /* 0x0000000a14167981 */ /* 0x000962000c1e1900 */
[----:B-1----:R-:W-:-:S02]  /*0930*/  IADD3 R18, P3, PT, R14, UR12, RZ ;  /* 0x0000000c0e127c10 */ /* 0x002fc4000ff7e0ff */
[----:B------:R-:W-:-:S04]  /*0940*/  IADD3 R12, P0, PT, R12, UR12, RZ ;  /* 0x0000000c0c0c7c10 */ /* 0x000fc8000ff1e0ff */
[----:B------:R-:W-:Y:S02]  /*0950*/  IADD3.X R13, PT, PT, R13, UR13, RZ, P0, !PT ;  /* 0x0000000d0d0d7c10 */ /* 0x000fe400087fe4ff */
[----:B------:R-:W-:-:S04]  /*0960*/  IADD3 R4, P1, PT, R4, UR12, RZ ;  /* 0x0000000c04047c10 */ /* 0x000fc8000ff3e0ff */
[----:B------:R-:W5:Y:S01]  /*0970*/  LDG.E.64 R12, desc[UR10][R12.64] ;  /* 0x0000000a0c0c7981 */ /* 0x000f62000c1e1b00 */
[----:B------:R-:W-:Y:S02]  /*0980*/  IADD3.X R5, PT, PT, R5, UR13, RZ, P1, !PT ;  /* 0x0000000d05057c10 */ /* 0x000fe40008ffe4ff */
[----:B------:R-:W-:-:S04]  /*0990*/  IADD3 R6, P0, PT, R6, UR12, RZ ;  /* 0x0000000c06067c10 */ /* 0x000fc8000ff1e0ff */
[----:B------:R-:W5:Y:S01]  /*09a0*/  LDG.E.64 R4, desc[UR10][R4.64] ;  /* 0x0000000a04047981 */ /* 0x000f62000c1e1b00 */
[----:B--2---:R-:W-:-:S04]  /*09b0*/  SHF.R.S64 R19, RZ, 0x1d, R15 ;  /* 0x0000001dff137819 */ /* 0x004fc8000000100f */
[----:B0-----:R-:W-:Y:S02]  /*09c0*/  IADD3 R14, P2, PT, R19, UR14, RZ ;  /* 0x0000000e130e7c10 */ /* 0x001fe4000ff5e0ff */
[----:B---3--:R-:W-:Y:S02]  /*09d0*/  SHF.R.S64 R24, RZ, 0x1d, R17 ;  /* 0x0000001dff187819 */ /* 0x008fe40000001011 */
[----:B------:R-:W-:Y:S02]  /*09e0*/  LEA.HI.X.SX32 R15, R15, UR15, 0x3, P2 ;  /* 0x0000000f0f0f7c11 */ /* 0x000fe400090f1eff */
[----:B------:R-:W-:Y:S02]  /*09f0*/  IADD3.X R19, PT, PT, R16, UR13, RZ, P3, !PT ;  /* 0x0000000d10137c10 */ /* 0x000fe40009ffe4ff */
[----:B------:R-:W-:Y:S02]  /*0a00*/  IADD3 R16, P2, PT, R24, UR14, RZ ;  /* 0x0000000e18107c10 */ /* 0x000fe4000ff5e0ff */
[----:B------:R-:W2:Y:S01]  /*0a10*/  LDG.E.64 R14, desc[UR10][R14.64] ;  /* 0x0000000a0e0e7981 */ /* 0x000ea2000c1e1b00 */
[----:B----4-:R-:W-:-:S02]  /*0a20*/  SHF.R.S64 R20, RZ, 0x1d, R7 ;  /* 0x0000001dff147819 */ /* 0x010fc40000001007 */
[----:B------:R-:W-:Y:S01]  /*0a30*/  LEA.HI.X.SX32 R17, R17, UR15, 0x3, P2 ;  /* 0x0000000f11117c11 */ /* 0x000fe200090f1eff */
[----:B------:R-:W3:Y:S01]  /*0a40*/  LDG.E.64 R18, desc[UR10][R18.64] ;  /* 0x0000000a12127981 */ /* 0x000ee2000c1e1b00 */
[----:B------:R-:W-:-:S04]  /*0a50*/  IADD3 R20, P1, PT, R20, UR14, RZ ;  /* 0x0000000e14147c10 */ /* 0x000fc8000ff3e0ff */
[----:B------:R-:W3:Y:S01]  /*0a60*/  LDG.E.64 R16, desc[UR10][R16.64] ;  /* 0x0000000a10107981 */ /* 0x000ee2000c1e1b00 */
[----:B-----5:R-:W-:Y:S02]  /*0a70*/  SHF.R.S64 R24, RZ, 0x1d, R22 ;  /* 0x0000001dff187819 */ /* 0x020fe40000001016 */
[----:B------:R-:W-:Y:S02]  /*0a80*/  LEA.HI.X.SX32 R21, R7, UR15, 0x3, P1 ;  /* 0x0000000f07157c11 */ /* 0x000fe400088f1eff */
[----:B------:R-:W-:Y:S02]  /*0a90*/  IADD3.X R7, PT, PT, R23, UR13, RZ, P0, !PT ;  /* 0x0000000d17077c10 */ /* 0x000fe400087fe4ff */
[----:B------:R-:W-:Y:S02]  /*0aa0*/  IADD3 R24, P0, PT, R24, UR14, RZ ;  /* 0x0000000e18187c10 */ /* 0x000fe4000ff1e0ff */
[----:B------:R-:W4:Y:S02]  /*0ab0*/  LDG.E.64 R20, desc[UR10][R20.64] ;  /* 0x0000000a14147981 */ /* 0x000f24000c1e1b00 */
[----:B------:R-:W-:-:S02]  /*0ac0*/  LEA.HI.X.SX32 R25, R22, UR15, 0x3, P0 ;  /* 0x0000000f16197c11 */ /* 0x000fc400080f1eff */
[----:B------:R-:W5:Y:S04]  /*0ad0*/  LDG.E.64 R6, desc[UR10][R6.64] ;  /* 0x0000000a06067981 */ /* 0x000f68000c1e1b00 */
[----:B------:R-:W5:Y:S01]  /*0ae0*/  LDG.E.64 R24, desc[UR10][R24.64] ;  /* 0x0000000a18187981 */ /* 0x000f62000c1e1b00 */
[----:B------:R-:W-:Y:S01]  /*0af0*/  UIADD3 UR4, UPT, UPT, UR4, 0x4, URZ ;  /* 0x0000000404047890 */ /* 0x000fe2000fffe0ff */
[----:B------:R-:W-:Y:S01]  /*0b00*/  UMOV UR5, URZ ;  /* 0x000000ff00057c82 */ /* 0x000fe20008000000 */
[----:B--2---:R-:W-:-:S08]  /*0b10*/  DFMA R12, R12, R14, R10 ;  /* 0x0000000e0c0c722b */ /* 0x004fd0000000000a */
[----:B---3--:R-:W-:-:S08]  /*0b20*/  DFMA R12, R18, R16, R12 ;  /* 0x00000010120c722b */ /* 0x008fd0000000000c */
[----:B----4-:R-:W-:-:S08]  /*0b30*/  DFMA R12, R4, R20, R12 ;  /* 0x00000014040c722b */ /* 0x010fd0000000000c */
[----:B-----5:R-:W-:-:S11]  /*0b40*/  DFMA R10, R6, R24, R12 ;  /* 0x00000018060a722b */ /* 0x020fd6000000000c */
.L_x_91:
[----:B------:R-:W-:Y:S05]  /*0b50*/  BRA.U !UP0, `(.L_x_88) ;  /* 0x0000000108ec7547 */ /* 0x000fea000b800000 */
[----:B------:R-:W-:Y:S02]  /*0b60*/  UISETP.NE.U32.AND UP1, UPT, UR7, 0x1, UPT ;  /* 0x000000010700788c */ /* 0x000fe4000bf25070 */
[----:B------:R-:W-:Y:S02]  /*0b70*/  ULOP3.LUT UR6, UR8, 0x1, URZ, 0xc0, !UPT ;  /* 0x0000000108067892 */ /* 0x000fe4000f8ec0ff */
[----:B------:R-:W-:Y:S02]  /*0b80*/  UISETP.NE.AND.EX UP1, UPT, URZ, URZ, UPT, UP1 ;  /* 0x000000ffff00728c */ /* 0x000fe4000bf25310 */
[----:B------:R-:W-:-:S04]  /*0b90*/  UISETP.NE.U32.AND UP0, UPT, UR6, 0x1, UPT ;  /* 0x000000010600788c */ /* 0x000fc8000bf05070 */
[----:B------:R-:W-:-:S03]  /*0ba0*/  UISETP.NE.U32.AND.EX UP0, UPT, URZ, URZ, UPT, UP0 ;  /* 0x000000ffff00728c */ /* 0x000fc6000bf05100 */
[----:B------:R-:W-:Y:S08]  /*0bb0*/  BRA.U !UP1, `(.L_x_92) ;  /* 0x00000001098c7547 */ /* 0x000ff0000b800000 */
[----:B------:R-:W0:Y:S01]  /*0bc0*/  LDCU.128 UR12, c[0x0][0x390] ;  /* 0x00007200ff0c77ac */ /* 0x000e220008000c00 */
[----:B------:R-:W-:Y:S01]  /*0bd0*/  IADD3 R4, P0, PT, R8, UR4, RZ ;  /* 0x0000000408047c10 */ /* 0x000fe2000ff1e0ff */
[----:B------:R-:W-:-:S03]  /*0be0*/  UIADD3 UR6, UPT, UPT, UR4, 0x1, URZ ;  /* 0x0000000104067890 */ /* 0x000fc6000fffe0ff */
[----:B------:R-:W-:Y:S01]  /*0bf0*/  IADD3.X R5, PT, PT, R2, UR5, RZ, P0, !PT ;  /* 0x0000000502057c10 */ /* 0x000fe200087fe4ff */
[----:B------:R-:W-:-:S03]  /*0c00*/  IMAD.SHL.U32 R12, R4, 0x8, RZ ;  /* 0x00000008040c7824 */ /* 0x000fc600078e00ff */
[----:B------:R-:W-:Y:S02]  /*0c10*/  SHF.L.U64.HI R5, R4, 0x3, R5 ;  /* 0x0000000304057819 */ /* 0x000fe40000010205 */
[----:B------:R-:W-:Y:S02]  /*0c20*/  IADD3 R6, P1, PT, R8, UR6, RZ ;  /* 0x0000000608067c10 */ /* 0x000fe4000ff3e0ff */
[----:B------:R-:W1:Y:S03]  /*0c30*/  LDCU.64 UR6, c[0x0][0x3a0] ;  /* 0x00007400ff0677ac */ /* 0x000e660008000a00 */
[----:B------:R-:W-:Y:S01]  /*0c40*/  IMAD.X R7, RZ, RZ, R2, P1 ;  /* 0x000000ffff077224 */ /* 0x000fe200008e0602 */
[----:B0-----:R-:W-:Y:S01]  /*0c50*/  IADD3 R14, P0, PT, R12, UR14, RZ ;  /* 0x0000000e0c0e7c10 */ /* 0x001fe2000ff1e0ff */
[----:B------:R-:W-:-:S03]  /*0c60*/  IMAD.SHL.U32 R4, R6, 0x8, RZ ;  /* 0x0000000806047824 */ /* 0x000fc600078e00ff */
[----:B------:R-:W-:Y:S02]  /*0c70*/  SHF.L.U64.HI R18, R6, 0x3, R7 ;  /* 0x0000000306127819 */ /* 0x000fe40000010207 */
[----:B------:R-:W-:Y:S02]  /*0c80*/  IADD3.X R15, PT, PT, R5, UR15, RZ, P0, !PT ;  /* 0x0000000f050f7c10 */ /* 0x000fe400087fe4ff */
[----:B------:R-:W-:-:S03]  /*0c90*/  IADD3 R16, P0, PT, R4, UR14, RZ ;  /* 0x0000000e04107c10 */ /* 0x000fc6000ff1e0ff */
[----:B------:R-:W2:Y:S01]  /*0ca0*/  LDG.E R14, desc[UR10][R14.64] ;  /* 0x0000000a0e0e7981 */ /* 0x000ea2000c1e1900 */
[----:B------:R-:W-:-:S05]  /*0cb0*/  IADD3.X R17, PT, PT, R18, UR15, RZ, P0, !PT ;  /* 0x0000000f12117c10 */ /* 0x000fca00087fe4ff */
[----:B------:R-:W3:Y:S01]  /*0cc0*/  LDG.E R16, desc[UR10][R16.64] ;  /* 0x0000000a10107981 */ /* 0x000ee2000c1e1900 */
[----:B------:R-:W-:Y:S02]  /*0cd0*/  IADD3 R12, P0, PT, R12, UR12, RZ ;  /* 0x0000000c0c0c7c10 */ /* 0x000fe4000ff1e0ff */
[----:B------:R-:W-:Y:S02]  /*0ce0*/  IADD3 R4, P2, PT, R4, UR12, RZ ;  /* 0x0000000c04047c10 */ /* 0x000fe4000ff5e0ff */
[----:B------:R-:W-:Y:S02]  /*0cf0*/  IADD3.X R13, PT, PT, R5, UR13, RZ, P0, !PT ;  /* 0x0000000d050d7c10 */ /* 0x000fe400087fe4ff */
[----:B------:R-:W-:-:S04]  /*0d00*/  IADD3.X R5, PT, PT, R18, UR13, RZ, P2, !PT ;  /* 0x0000000d12057c10 */ /* 0x000fc800097fe4ff */
[----:B------:R-:W4:Y:S04]  /*0d10*/  LDG.E.64 R12, desc[UR10][R12.64] ;  /* 0x0000000a0c0c7981 */ /* 0x000f28000c1e1b00 */
[----:B------:R-:W5:Y:S01]  /*0d20*/  LDG.E.64 R4, desc[UR10][R4.64] ;  /* 0x0000000a04047981 */ /* 0x000f62000c1e1b00 */
[----:B--2---:R-:W-:-:S04]  /*0d30*/  SHF.R.S64 R6, RZ, 0x1d, R14 ;  /* 0x0000001dff067819 */ /* 0x004fc8000000100e */
[----:B-1----:R-:W-:Y:S02]  /*0d40*/  IADD3 R6, P1, PT, R6, UR6, RZ ;  /* 0x0000000606067c10 */ /* 0x002fe4000ff3e0ff */
[----:B---3--:R-:W-:Y:S02]  /*0d50*/  SHF.R.S64 R19, RZ, 0x1d, R16 ;  /* 0x0000001dff137819 */ /* 0x008fe40000001010 */
[----:B------:R-:W-:Y:S02]  /*0d60*/  LEA.HI.X.SX32 R7, R14, UR7, 0x3, P1 ;  /* 0x000000070e077c11 */ /* 0x000fe400088f1eff */
[----:B------:R-:W-:-:S04]  /*0d70*/  IADD3 R14, P0, PT, R19, UR6, RZ ;  /* 0x00000006130e7c10 */ /* 0x000fc8000ff1e0ff */
[----:B------:R-:W4:Y:S01]  /*0d80*/  LDG.E.64 R6, desc[UR10][R6.64] ;  /* 0x0000000a06067981 */ /* 0x000f22000c1e1b00 */
[----:B------:R-:W-:-:S06]  /*0d90*/  LEA.HI.X.SX32 R15, R16, UR7, 0x3, P0 ;  /* 0x00000007100f7c11 */ /* 0x000fcc00080f1eff */
[----:B------:R-:W5:Y:S01]  /*0da0*/  LDG.E.64 R14, desc[UR10][R14.64] ;  /* 0x0000000a0e0e7981 */ /* 0x000f62000c1e1b00 */
[----:B------:R-:W-:Y:S01]  /*0db0*/  UIADD3 UR4, UPT, UPT, UR4, 0x2, URZ ;  /* 0x0000000204047890 */ /* 0x000fe2000fffe0ff */
[----:B------:R-:W-:Y:S01]  /*0dc0*/  UMOV UR5, URZ ;  /* 0x000000ff00057c82 */ /* 0x000fe20008000000 */
[----:B----4-:R-:W-:-:S08]  /*0dd0*/  DFMA R10, R12, R6, R10 ;  /* 0x000000060c0a722b */ /* 0x010fd0000000000a */
[----:B-----5:R-:W-:-:S11]  /*0de0*/  DFMA R10, R4, R14, R10 ;  /* 0x0000000e040a722b */ /* 0x020fd6000000000a */
.L_x_92:
[----:B------:R-:W-:Y:S05]  /*0df0*/  BRA.U UP0, `(.L_x_88) ;  /* 0x0000000100447547 */ /* 0x000fea000b800000 */
[----:B------:R-:W0:Y:S01]  /*0e00*/  LDCU.128 UR12, c[0x0][0x390] ;  /* 0x00007200ff0c77ac */ /* 0x000e220008000c00 */
[----:B------:R-:W-:-:S04]  /*0e10*/  IADD3 R8, P0, PT, R8, UR4, RZ ;  /* 0x0000000408087c10 */ /* 0x000fc8000ff1e0ff */
[----:B------:R-:W-:Y:S01]  /*0e20*/  IADD3.X R5, PT, PT, R2, UR5, RZ, P0, !PT ;  /* 0x0000000502057c10 */ /* 0x000fe200087fe4ff */
[C---:B------:R-:W-:Y:S01]  /*0e30*/  IMAD.SHL.U32 R4, R8.reuse, 0x8, RZ ;  /* 0x0000000808047824 */ /* 0x040fe200078e00ff */
[----:B------:R-:W1:Y:S02]  /*0e40*/  LDCU.64 UR4, c[0x0][0x3a0] ;  /* 0x00007400ff0477ac */ /* 0x000e640008000a00 */
[----:B------:R-:W-:Y:S02]  /*0e50*/  SHF.L.U64.HI R2, R8, 0x3, R5 ;  /* 0x0000000308027819 */ /* 0x000fe40000010205 */
[----:B0-----:R-:W-:-:S04]  /*0e60*/  IADD3 R8, P0, PT, R4, UR14, RZ ;  /* 0x0000000e04087c10 */ /* 0x001fc8000ff1e0ff */
[----:B------:R-:W-:-:S05]  /*0e70*/  IADD3.X R9, PT, PT, R2, UR15, RZ, P0, !PT ;  /* 0x0000000f02097c10 */ /* 0x000fca00087fe4ff */
[----:B------:R-:W2:Y:S01]  /*0e80*/  LDG.E R8, desc[UR10][R8.64] ;  /* 0x0000000a08087981 */ /* 0x000ea2000c1e1900 */
[----:B------:R-:W-:-:S04]  /*0e90*/  IADD3 R4, P0, PT, R4, UR12, RZ ;  /* 0x0000000c04047c10 */ /* 0x000fc8000ff1e0ff */
[----:B------:R-:W-:-:S06]  /*0ea0*/  IADD3.X R5, PT, PT, R2, UR13, RZ, P0, !PT ;  /* 0x0000000d02057c10 */ /* 0x000fcc00087fe4ff */
[----:B------:R-:W3:Y:S01]  /*0eb0*/  LDG.E.64 R4, desc[UR10][R4.64] ;  /* 0x0000000a04047981 */ /* 0x000ee2000c1e1b00 */
[----:B--2---:R-:W-:-:S04]  /*0ec0*/  SHF.R.S64 R6, RZ, 0x1d, R8 ;  /* 0x0000001dff067819 */ /* 0x004fc80000001008 */
[----:B-1----:R-:W-:-:S04]  /*0ed0*/  IADD3 R6, P1, PT, R6, UR4, RZ ;  /* 0x0000000406067c10 */ /* 0x002fc8000ff3e0ff */
[----:B------:R-:W-:-:S06]  /*0ee0*/  LEA.HI.X.SX32 R7, R8, UR5, 0x3, P1 ;  /* 0x0000000508077c11 */ /* 0x000fcc00088f1eff */
[----:B------:R-:W3:Y:S02]  /*0ef0*/  LDG.E.64 R6, desc[UR10][R6.64] ;  /* 0x0000000a06067981 */ /* 0x000ee4000c1e1b00 */
[----:B---3--:R-:W-:-:S11]  /*0f00*/  DFMA R10, R4, R6, R10 ;  /* 0x00000006040a722b */ /* 0x008fd6000000000a */
.L_x_88:
[----:B------:R-:W0:Y:S02]  /*0f10*/  LDCU.64 UR4, c[0x0][0x3a8] ;  /* 0x00007500ff0477ac */ /* 0x000e240008000a00 */
[----:B0-----:R-:W-:-:S04]  /*0f20*/  LEA R2, P0, R0, UR4, 0x3 ;  /* 0x0000000400027c11 */ /* 0x001fc8000f8018ff */
[----:B------:R-:W-:-:S05]  /*0f30*/  LEA.HI.X R3, R0, UR5, R3, 0x3, P0 ;  /* 0x0000000500037c11 */ /* 0x000fca00080f1c03 */
[----:B------:R-:W-:Y:S01]  /*0f40*/  STG.E.64 desc[UR10][R2.64], R10 ;  /* 0x0000000a02007986 */ /* 0x000fe2000c101b0a */
[----:B------:R-:W-:Y:S05]  /*0f50*/  EXIT ;  /* 0x000000000000794d */ /* 0x000fea0003800000 */
.L_x_93:
        /* <DEDUP_REMOVED lines=10> */
.L_x_136:


//--------------------- .text._Z21printLinearVector_GPUPmmmm --------------------------
	.section	.text._Z21printLinearVector_GPUPmmmm,"ax",@progbits
	.align	128
        .global         _Z21printLinearVector_GPUPmmmm
        .type           _Z21printLinearVector_GPUPmmmm,@function
        .size           _Z21printLinearVector_GPUPmmmm,(.L_x_137 - _Z21printLinearVector_GPUPmmmm)
        .other          _Z21printLinearVector_GPUPmmmm,@"STO_CUDA_ENTRY STV_DEFAULT"
_Z21printLinearVector_GPUPmmmm:
.text._Z21printLinearVector_GPUPmmmm:
[----:B------:R-:W0:Y:S01]  /*0000*/  LDC R1, c[0x0][0x37c] ;  /* 0x0000df00ff017b82 */ /* 0x000e220000000800 */
[----:B------:R-:W1:Y:S01]  /*0010*/  LDCU.64 UR8, c[0x0][0x398] ;  /* 0x00007300ff0877ac */ /* 0x000e620008000a00 */
[----:B0-----:R-:W-:Y:S01]  /*0020*/  VIADD R1, R1, 0xfffffff8 ;  /* 0xfffffff801017836 */ /* 0x001fe20000000000 */
[----:B------:R-:W0:Y:S01]  /*0030*/  LDCU UR4, c[0x0][0x2f8] ;  /* 0x00005f00ff0477ac */ /* 0x000e220008000800 */
[----:B------:R-:W2:Y:S01]  /*0040*/  LDCU UR5, c[0x0][0x2fc] ;  /* 0x00005f80ff0577ac */ /* 0x000ea20008000800 */
[----:B-1----:R-:W-:-:S04]  /*0050*/  UISETP.NE.U32.AND UP0, UPT, UR8, URZ, UPT ;  /* 0x000000ff0800728c */ /* 0x002fc8000bf05070 */
[----:B------:R-:W-:Y:S01]  /*0060*/  UISETP.NE.AND.EX UP0, UPT, UR9, URZ, UPT, UP0 ;  /* 0x000000ff0900728c */ /* 0x000fe2000bf05300 */
[----:B0-----:R-:W-:-:S05]  /*0070*/  IADD3 R18, P0, PT, R1, UR4, RZ ;  /* 0x0000000401127c10 */ /* 0x001fca000ff1e0ff */
[----:B--2---:R-:W-:-:S03]  /*0080*/  IMAD.X R2, RZ, RZ, UR5, P0 ;  /* 0x00000005ff027e24 */ /* 0x004fc600080e06ff */
[----:B------:R-:W-:Y:S05]  /*0090*/  BRA.U !UP0, `(.L_x_94) ;  /* 0x0000001d08087547 */ /* 0x000fea000b800000 */
[----:B------:R-:W0:Y:S01]  /*00a0*/  LDCU.64 UR10, c[0x0][0x388] ;  /* 0x00007100ff0a77ac */ /* 0x000e220008000a00 */
[----:B------:R-:W-:Y:S02]  /*00b0*/  IMAD.MOV.U32 R25, RZ, RZ, RZ ;  /* 0x000000ffff197224 */ /* 0x000fe400078e00ff */
[----:B------:R-:W-:Y:S01]  /*00c0*/  IMAD.MOV.U32 R23, RZ, RZ, RZ ;  /* 0x000000ffff177224 */ /* 0x000fe200078e00ff */
[----:B------:R-:W-:Y:S01]  /*00d0*/  UISETP.GE.U32.AND UP0, UPT, UR8, 0x10, UPT ;  /* 0x000000100800788c */ /* 0x000fe2000bf06070 */
[----:B------:R-:W1:Y:S03]  /*00e0*/  LDCU.64 UR36, c[0x0][0x358] ;  /* 0x00006b00ff2477ac */ /* 0x000e660008000a00 */
[----:B------:R-:W-:Y:S02]  /*00f0*/  UISETP.GE.U32.AND.EX UP0, UPT, UR9, URZ, UPT, UP0 ;  /* 0x000000ff0900728c */ /* 0x000fe4000bf06100 */
[----:B0-----:R-:W-:-:S02]  /*0100*/  UIMAD UR6, UR9, UR10, URZ ;  /* 0x0000000a090672a4 */ /* 0x001fc4000f8e02ff */
[----:B------:R-:W-:Y:S02]  /*0110*/  UIMAD.WIDE.U32 UR4, UR8, UR10, URZ ;  /* 0x0000000a080472a5 */ /* 0x000fe4000f8e00ff */
[----:B------:R-:W-:-:S04]  /*0120*/  UIMAD UR6, UR8, UR11, UR6 ;  /* 0x0000000b080672a4 */ /* 0x000fc8000f8e0206 */
[----:B------:R-:W-:Y:S01]  /*0130*/  UIADD3 UR6, UPT, UPT, UR5, UR6, URZ ;  /* 0x0000000605067290 */ /* 0x000fe2000fffe0ff */
[----:B-1----:R-:W-:Y:S11]  /*0140*/  BRA.U !UP0, `(.L_x_95) ;  /* 0x0000000908f07547 */ /* 0x002ff6000b800000 */
[----:B------:R-:W0:Y:S01]  /*0150*/  LDCU.64 UR10, c[0x0][0x380] ;  /* 0x00007000ff0a77ac */ /* 0x000e220008000a00 */
[----:B------:R-:W-:Y:S01]  /*0160*/  BSSY.RECONVERGENT B6, `(.L_x_95) ;  /* 0x00000ba000067945 */ /* 0x000fe20003800200 */
[----:B------:R-:W1:Y:S01]  /*0170*/  LDCU UR9, c[0x0][0x39c] ;  /* 0x00007380ff0977ac */ /* 0x000e620008000800 */
[----:B------:R-:W-:-:S06]  /*0180*/  ULOP3.LUT UR7, UR8, 0xfffffff0, URZ, 0xc0, !UPT ;  /* 0xfffffff008077892 */ /* 0x000fcc000f8ec0ff */
[----:B------:R-:W-:Y:S01]  /*0190*/  MOV R25, UR7 ;  /* 0x0000000700197c02 */ /* 0x000fe20008000f00 */
[----:B------:R-:W-:Y:S01]  /*01a0*/  IMAD.U32 R26, RZ, RZ, UR7 ;  /* 0x00000007ff1a7e24 */ /* 0x000fe2000f8e00ff */
[----:B0-----:R-:W-:-:S04]  /*01b0*/  ULEA UR5, UP0, UR4, UR10, 0x3 ;  /* 0x0000000a04057291 */ /* 0x001fc8000f8018ff */
[----:B------:R-:W-:Y:S01]  /*01c0*/  ULEA.HI.X UR6, UR4, UR11, UR6, 0x3, UP0 ;  /* 0x0000000b04067291 */ /* 0x000fe200080f1c06 */
[----:B-1----:R-:W-:Y:S01]  /*01d0*/  IMAD.U32 R23, RZ, RZ, UR9 ;  /* 0x00000009ff177e24 */ /* 0x002fe2000f8e00ff */
[----:B------:R-:W-:Y:S01]  /*01e0*/  UIADD3 UR4, UP0, UPT, UR5, 0x40, URZ ;  /* 0x0000004005047890 */ /* 0x000fe2000ff1e0ff */
[----:B------:R-:W-:-:S03]  /*01f0*/  IMAD.U32 R24, RZ, RZ, UR9 ;  /* 0x00000009ff187e24 */ /* 0x000fc6000f8e00ff */
[----:B------:R-:W-:Y:S02]  /*0200*/  UIADD3.X UR5, UPT, UPT, URZ, UR6, URZ, UP0, !UPT ;  /* 0x00000006ff057290 */ /* 0x000fe400087fe4ff */
[----:B------:R-:W-:-:S04]  /*0210*/  IMAD.U32 R16, RZ, RZ, UR4 ;  /* 0x00000004ff107e24 */ /* 0x000fc8000f8e00ff */
[----:B------:R-:W-:-:S07]  /*0220*/  MOV R17, UR5 ;  /* 0x0000000500117c02 */ /* 0x000fce0008000f00 */
.L_x_112:
[----:B------:R-:W2:Y:S01]  /*0230*/  LDG.E.64 R10, desc[UR36][R16.64+-0x40] ;  /* 0xffffc024100a7981 */ /* 0x000ea2000c1e1b00 */
[----:B------:R-:W0:Y:S01]  /*0240*/  LDCU UR4, c[0x0][0x2f8] ;  /* 0x00005f00ff0477ac */ /* 0x000e220008000800 */
[----:B------:R-:W-:Y:S01]  /*0250*/  MOV R8, 0x0 ;  /* 0x0000000000087802 */ /* 0x000fe20000000f00 */
[----:B------:R-:W-:Y:S01]  /*0260*/  IMAD.MOV.U32 R6, RZ, RZ, R18 ;  /* 0x000000ffff067224 */ /* 0x000fe200078e0012 */
[----:B------:R-:W-:Y:S02]  /*0270*/  IADD3 R26, P0, PT, R26, -0x10, RZ ;  /* 0xfffffff01a1a7810 */ /* 0x000fe40007f1e0ff */
[----:B------:R-:W-:Y:S02]  /*0280*/  MOV R7, R2 ;  /* 0x0000000200077202 */ /* 0x000fe40000000f00 */
[----:B------:R-:W1:Y:S01]  /*0290*/  LDC.64 R8, c[0x4][R8] ;  /* 0x0100000008087b82 */ /* 0x000e620000000a00 */
[----:B------:R-:W-:Y:S02]  /*02a0*/  IADD3.X R24, PT, PT, R24, -0x1, RZ, P0, !PT ;  /* 0xffffffff18187810 */ /* 0x000fe400007fe4ff */
[----:B------:R-:W-:-:S04]  /*02b0*/  ISETP.NE.U32.AND P0, PT, R26, RZ, PT ;  /* 0x000000ff1a00720c */ /* 0x000fc80003f05070 */
[----:B------:R-:W-:Y:S01]  /*02c0*/  ISETP.NE.AND.EX P0, PT, R24, RZ, PT, P0 ;  /* 0x000000ff1800720c */ /* 0x000fe20003f05300 */
[----:B0-----:R-:W-:Y:S01]  /*02d0*/  VIADD R22, R18, -UR4 ;  /* 0x8000000412167c36 */ /* 0x001fe20008000000 */
[----:B------:R-:W0:Y:S02]  /*02e0*/  LDCU.64 UR4, c[0x4][0x8] ;  /* 0x01000100ff0477ac */ /* 0x000e240008000a00 */
[----:B------:R-:W-:Y:S01]  /*02f0*/  P2R R27, PR, RZ, 0x1 ;  /* 0x00000001ff1b7803 */ /* 0x000fe20000000000 */
[----:B0-----:R-:W-:Y:S02]  /*0300*/  IMAD.U32 R4, RZ, RZ, UR4 ;  /* 0x00000004ff047e24 */ /* 0x001fe4000f8e00ff */
[----:B------:R-:W-:Y:S01]  /*0310*/  IMAD.U32 R5, RZ, RZ, UR5 ;  /* 0x00000005ff057e24 */ /* 0x000fe2000f8e00ff */
[----:B-12---:R0:W-:Y:S06]  /*0320*/  STL.64 [R22], R10 ;  /* 0x0000000a16007387 */ /* 0x0061ec0000100a00 */
[----:B------:R-:W-:-:S07]  /*0330*/  LEPC R20, `(.L_x_96) ;  /* 0x000000001014794e */ /* 0x000fce0000000000 */
[----:B0-----:R-:W-:Y:S05]  /*0340*/  CALL.ABS.NOINC R8 ;  /* 0x0000000008007343 */ /* 0x001fea0003c00000 */
.L_x_96:
[----:B------:R-:W2:Y:S01]  /*0350*/  LDG.E.64 R10, desc[UR36][R16.64+-0x38] ;  /* 0xffffc824100a7981 */ /* 0x000ea2000c1e1b00 */
[----:B------:R-:W-:Y:S01]  /*0360*/  MOV R19, 0x0 ;  /* 0x0000000000137802 */ /* 0x000fe20000000f00 */
[----:B------:R-:W0:Y:S01]  /*0370*/  LDCU.64 UR4, c[0x4][0x8] ;  /* 0x01000100ff0477ac */ /* 0x000e220008000a00 */
[----:B------:R-:W-:Y:S02]  /*0380*/  IMAD.MOV.U32 R6, RZ, RZ, R18 ;  /* 0x000000ffff067224 */ /* 0x000fe400078e0012 */
[----:B------:R1:W3:Y:S01]  /*0390*/  LDC.64 R8, c[0x4][R19] ;  /* 0x0100000013087b82 */ /* 0x0002e20000000a00 */
[----:B------:R-:W-:Y:S02]  /*03a0*/  IMAD.MOV.U32 R7, RZ, RZ, R2 ;  /* 0x000000ffff077224 */ /* 0x000fe400078e0002 */
[----:B0-----:R-:W-:Y:S02]  /*03b0*/  IMAD.U32 R4, RZ, RZ, UR4 ;  /* 0x00000004ff047e24 */ /* 0x001fe4000f8e00ff */
[----:B------:R-:W-:Y:S01]  /*03c0*/  IMAD.U32 R5, RZ, RZ, UR5 ;  /* 0x00000005ff057e24 */ /* 0x000fe2000f8e00ff */
[----:B--23--:R1:W-:Y:S06]  /*03d0*/  STL.64 [R22], R10 ;  /* 0x0000000a16007387 */ /* 0x00c3ec0000100a00 */
[----:B------:R-:W-:-:S07]  /*03e0*/  LEPC R20, `(.L_x_97) ;  /* 0x000000001014794e */ /* 0x000fce0000000000 */
[----:B-1----:R-:W-:Y:S05]  /*03f0*/  CALL.ABS.NOINC R8 ;  /* 0x0000000008007343 */ /* 0x002fea0003c00000 */
.L_x_97:
[----:B------:R-:W2:Y:S01]  /*0400*/  LDG.E.64 R10, desc[UR36][R16.64+-0x30] ;  /* 0xffffd024100a7981 */ /* 0x000ea2000c1e1b00 */
[----:B------:R0:W1:Y:S01]  /*0410*/  LDC.64 R8, c[0x4][R19] ;  /* 0x0100000013087b82 */ /* 0x0000620000000a00 */
[----:B------:R-:W3:Y:S01]  /*0420*/  LDCU.64 UR4, c[0x4][0x8] ;  /* 0x01000100ff0477ac */ /* 0x000ee20008000a00 */
[----:B------:R-:W-:Y:S02]  /*0430*/  IMAD.MOV.U32 R6, RZ, RZ, R18 ;  /* 0x000000ffff067224 */ /* 0x000fe400078e0012 */
[----:B------:R-:W-:Y:S01]  /*0440*/  IMAD.MOV.U32 R7, RZ, RZ, R2 ;  /* 0x000000ffff077224 */ /* 0x000fe200078e0002 */
[----:B---3--:R-:W-:Y:S01]  /*0450*/  MOV R4, UR4 ;  /* 0x0000000400047c02 */ /* 0x008fe20008000f00 */
[----:B------:R-:W-:Y:S01]  /*0460*/  IMAD.U32 R5, RZ, RZ, UR5 ;  /* 0x00000005ff057e24 */ /* 0x000fe2000f8e00ff */
[----:B-12---:R0:W-:Y:S06]  /*0470*/  STL.64 [R22], R10 ;  /* 0x0000000a16007387 */ /* 0x0061ec0000100a00 */
[----:B------:R-:W-:-:S07]  /*0480*/  LEPC R20, `(.L_x_98) ;  /* 0x000000001014794e */ /* 0x000fce0000000000 */
[----:B0-----:R-:W-:Y:S05]  /*0490*/  CALL.ABS.NOINC R8 ;  /* 0x0000000008007343 */ /* 0x001fea0003c00000 */
.L_x_98:
[----:B------:R-:W2:Y:S01]  /*04a0*/  LDG.E.64 R10, desc[UR36][R16.64+-0x28] ;  /* 0xffffd824100a7981 */ /* 0x000ea2000c1e1b00 */
[----:B------:R0:W1:Y:S01]  /*04b0*/  LDC.64 R8, c[0x4][R19] ;  /* 0x0100000013087b82 */ /* 0x0000620000000a00 */
[----:B------:R-:W3:Y:S01]  /*04c0*/  LDCU.64 UR4, c[0x4][0x8] ;  /* 0x01000100ff0477ac */ /* 0x000ee20008000a00 */
[----:B------:R-:W-:Y:S02]  /*04d0*/  IMAD.MOV.U32 R6, RZ, RZ, R18 ;  /* 0x000000ffff067224 */ /* 0x000fe400078e0012 */
[----:B------:R-:W-:Y:S02]  /*04e0*/  IMAD.MOV.U32 R7, RZ, RZ, R2 ;  /* 0x000000ffff077224 */ /* 0x000fe400078e0002 */
[----:B---3--:R-:W-:Y:S01]  /*04f0*/  IMAD.U32 R4, RZ, RZ, UR4 ;  /* 0x00000004ff047e24 */ /* 0x008fe2000f8e00ff */
[----:B------:R-:W-:Y:S01]  /*0500*/  MOV R5, UR5 ;  /* 0x0000000500057c02 */ /* 0x000fe20008000f00 */
[----:B-12---:R0:W-:Y:S06]  /*0510*/  STL.64 [R22], R10 ;  /* 0x0000000a16007387 */ /* 0x0061ec0000100a00 */
[----:B------:R-:W-:-:S07]  /*0520*/  LEPC R20, `(.L_x_99) ;  /* 0x000000001014794e */ /* 0x000fce0000000000 */
[----:B0-----:R-:W-:Y:S05]  /*0530*/  CALL.ABS.NOINC R8 ;  /* 0x0000000008007343 */ /* 0x001fea0003c00000 */
.L_x_99:
[----:B------:R-:W2:Y:S01]  /*0540*/  LDG.E.64 R10, desc[UR36][R16.64+-0x20] ;  /* 0xffffe024100a7981 */ /* 0x000ea2000c1e1b00 */
[----:B------:R0:W1:Y:S01]  /*0550*/  LDC.64 R8, c[0x4][R19] ;  /* 0x0100000013087b82 */ /* 0x0000620000000a00 */
[----:B------:R-:W3:Y:S01]  /*0560*/  LDCU.64 UR4, c[0x4][0x8] ;  /* 0x01000100ff0477ac */ /* 0x000ee20008000a00 */
[----:B------:R-:W-:Y:S01]  /*0570*/  MOV R6, R18 ;  /* 0x0000001200067202 */ /* 0x000fe20000000f00 */
[----:B------:R-:W-:Y:S02]  /*0580*/  IMAD.MOV.U32 R7, RZ, RZ, R2 ;  /* 0x000000ffff077224 */ /* 0x000fe400078e0002 */
[----:B---3--:R-:W-:Y:S02]  /*0590*/  IMAD.U32 R4, RZ, RZ, UR4 ;  /* 0x00000004ff047e24 */ /* 0x008fe4000f8e00ff */
[----:B------:R-:W-:Y:S01]  /*05a0*/  IMAD.U32 R5, RZ, RZ, UR5 ;  /* 0x00000005ff057e24 */ /* 0x000fe2000f8e00ff */
[----:B-12---:R0:W-:Y:S06]  /*05b0*/  STL.64 [R22], R10 ;  /* 0x0000000a16007387 */ /* 0x0061ec0000100a00 */
[----:B------:R-:W-:-:S07]  /*05c0*/  LEPC R20, `(.L_x_100) ;  /* 0x000000001014794e */ /* 0x000fce0000000000 */
[----:B0-----:R-:W-:Y:S05]  /*05d0*/  CALL.ABS.NOINC R8 ;  /* 0x0000000008007343 */ /* 0x001fea0003c00000 */
.L_x_100:
[----:B------:R-:W2:Y:S01]  /*05e0*/  LDG.E.64 R10, desc[UR36][R16.64+-0x18] ;  /* 0xffffe824100a7981 */ /* 0x000ea2000c1e1b00 */
[----:B------:R0:W1:Y:S01]  /*05f0*/  LDC.64 R8, c[0x4][R19] ;  /* 0x0100000013087b82 */ /* 0x0000620000000a00 */
[----:B------:R-:W3:Y:S01]  /*0600*/  LDCU.64 UR4, c[0x4][0x8] ;  /* 0x01000100ff0477ac */ /* 0x000ee20008000a00 */
[----:B------:R-:W-:Y:S01]  /*0610*/  IMAD.MOV.U32 R6, RZ, RZ, R18 ;  /* 0x000000ffff067224 */ /* 0x000fe200078e0012 */
[----:B------:R-:W-:Y:S01]  /*0620*/  MOV R7, R2 ;  /* 0x0000000200077202 */ /* 0x000fe20000000f00 */
[----:B---3--:R-:W-:Y:S02]  /*0630*/  IMAD.U32 R4, RZ, RZ, UR4 ;  /* 0x00000004ff047e24 */ /* 0x008fe4000f8e00ff */
[----:B------:R-:W-:Y:S01]  /*0640*/  IMAD.U32 R5, RZ, RZ, UR5 ;  /* 0x00000005ff057e24 */ /* 0x000fe2000f8e00ff */
[----:B-12---:R0:W-:Y:S06]  /*0650*/  STL.64 [R22], R10 ;  /* 0x0000000a16007387 */ /* 0x0061ec0000100a00 */
[----:B------:R-:W-:-:S07]  /*0660*/  LEPC R20, `(.L_x_101) ;  /* 0x000000001014794e */ /* 0x000fce0000000000 */
[----:B0-----:R-:W-:Y:S05]  /*0670*/  CALL.ABS.NOINC R8 ;  /* 0x0000000008007343 */ /* 0x001fea0003c00000 */
.L_x_101:
[----:B------:R-:W2:Y:S01]  /*0680*/  LDG.E.64 R10, desc[UR36][R16.64+-0x10] ;  /* 0xfffff024100a7981 */ /* 0x000ea2000c1e1b00 */
[----:B------:R0:W1:Y:S01]  /*0690*/  LDC.64 R8, c[0x4][R19] ;  /* 0x0100000013087b82 */ /* 0x0000620000000a00 */
[----:B------:R-:W3:Y:S01]  /*06a0*/  LDCU.64 UR4, c[0x4][0x8] ;  /* 0x01000100ff0477ac */ /* 0x000ee20008000a00 */
[----:B------:R-:W-:Y:S02]  /*06b0*/  IMAD.MOV.U32 R6, RZ, RZ, R18 ;  /* 0x000000ffff067224 */ /* 0x000fe400078e0012 */
[----:B------:R-:W-:Y:S02]  /*06c0*/  IMAD.MOV.U32 R7, RZ, RZ, R2 ;  /* 0x000000ffff077224 */ /* 0x000fe400078e0002 */
[----:B---3--:R-:W-:Y:S02]  /*06d0*/  IMAD.U32 R4, RZ, RZ, UR4 ;  /* 0x00000004ff047e24 */ /* 0x008fe4000f8e00ff */
[----:B------:R-:W-:Y:S01]  /*06e0*/  IMAD.U32 R5, RZ, RZ, UR5 ;  /* 0x00000005ff057e24 */ /* 0x000fe2000f8e00ff */
[----:B-12---:R0:W-:Y:S06]  /*06f0*/  STL.64 [R22], R10 ;  /* 0x0000000a16007387 */ /* 0x0061ec0000100a00 */
[----:B------:R-:W-:-:S07]  /*0700*/  LEPC R20, `(.L_x_102) ;  /* 0x000000001014794e */ /* 0x000fce0000000000 */
[----:B0-----:R-:W-:Y:S05]  /*0710*/  CALL.ABS.NOINC R8 ;  /* 0x0000000008007343 */ /* 0x001fea0003c00000 */
.L_x_102:
        /* <DEDUP_REMOVED lines=10> */
.L_x_103:
        /* <DEDUP_REMOVED lines=10> */
.L_x_104:
        /* <DEDUP_REMOVED lines=10> */
.L_x_105:
        /* <DEDUP_REMOVED lines=10> */
.L_x_106:
        /* <DEDUP_REMOVED lines=10> */
.L_x_107:
        /* <DEDUP_REMOVED lines=10> */
.L_x_108:
        /* <DEDUP_REMOVED lines=10> */
.L_x_109:
        /* <DEDUP_REMOVED lines=10> */
.L_x_110:
        /* <DEDUP_REMOVED lines=10> */
.L_x_111:
[----:B------:R-:W-:Y:S02]  /*0cc0*/  ISETP.NE.AND P6, PT, R27, RZ, PT ;  /* 0x000000ff1b00720c */ /* 0x000fe40003fc5270 */
[----:B------:R-:W-:-:S05]  /*0cd0*/  IADD3 R16, P0, PT, R16, 0x80, RZ ;  /* 0x0000008010107810 */ /* 0x000fca0007f1e0ff */
[----:B------:R-:W-:-:S06]  /*0ce0*/  IMAD.X R17, RZ, RZ, R17, P0 ;  /* 0x000000ffff117224 */ /* 0x000fcc00000e0611 */
[----:B------:R-:W-:Y:S05]  /*0cf0*/  @P6 BRA `(.L_x_112) ;  /* 0xfffffff4004c6947 */ /* 0x000fea000383ffff */
[----:B------:R-:W-:Y:S05]  /*0d00*/  BSYNC.RECONVERGENT B6 ;  /* 0x0000000000067941 */ /* 0x000fea0003800200 */
.L_x_95:
[----:B------:R-:W0:Y:S01]  /*0d10*/  LDC R22, c[0x0][0x398] ;  /* 0x0000e600ff167b82 */ /* 0x000e220000000800 */
[----:B------:R-:W-:Y:S01]  /*0d20*/  BSSY.RECONVERGENT B6, `(.L_x_94) ;  /* 0x00000f9000067945 */ /* 0x000fe20003800200 */
[----:B0-----:R-:W-:-:S04]  /*0d30*/  LOP3.LUT R0, R22, 0xf, RZ, 0xc0, !PT ;  /* 0x0000000f16007812 */ /* 0x001fc800078ec0ff */
[----:B------:R-:W-:-:S04]  /*0d40*/  ISETP.NE.U32.AND P0, PT, R0, RZ, PT ;  /* 0x000000ff0000720c */ /* 0x000fc80003f05070 */
[----:B------:R-:W-:-:S13]  /*0d50*/  ISETP.NE.AND.EX P0, PT, RZ, RZ, PT, P0 ;  /* 0x000000ffff00720c */ /* 0x000fda0003f05300 */
[----:B------:R-:W-:Y:S05]  /*0d60*/  @!P0 BRA `(.L_x_113) ;  /* 0x0000000c00d08947 */ /* 0x000fea0003800000 */
[----:B------:R-:W0:Y:S01]  /*0d70*/  LDC.64 R4, c[0x0][0x388] ;  /* 0x0000e200ff047b82 */ /* 0x000e220000000a00 */
[----:B------:R-:W0:Y:S01]  /*0d80*/  LDCU.64 UR4, c[0x0][0x398] ;  /* 0x00007300ff0477ac */ /* 0x000e220008000a00 */
[----:B------:R-:W-:Y:S02]  /*0d90*/  ISETP.GE.U32.AND P0, PT, R0, 0x8, PT ;  /* 0x000000080000780c */ /* 0x000fe40003f06070 */
[----:B------:R-:W-:Y:S02]  /*0da0*/  LOP3.LUT R22, R22, 0x7, RZ, 0xc0, !PT ;  /* 0x0000000716167812 */ /* 0x000fe400078ec0ff */
[----:B------:R-:W-:Y:S01]  /*0db0*/  ISETP.GE.U32.AND.EX P0, PT, RZ, RZ, PT, P0 ;  /* 0x000000ffff00720c */ /* 0x000fe20003f06100 */
[C---:B0-----:R-:W-:Y:S02]  /*0dc0*/  IMAD R0, R4.reuse, UR5, RZ ;  /* 0x0000000504007c24 */ /* 0x041fe4000f8e02ff */
[----:B------:R-:W-:-:S04]  /*0dd0*/  IMAD.WIDE.U32 R16, R4, UR4, RZ ;  /* 0x0000000404107c25 */ /* 0x000fc8000f8e00ff */
[----:B------:R-:W-:-:S04]  /*0de0*/  IMAD R5, R5, UR4, R0 ;  /* 0x0000000405057c24 */ /* 0x000fc8000f8e0200 */
[----:B------:R-:W-:Y:S02]  /*0df0*/  IMAD.IADD R24, R17, 0x1, R5 ;  /* 0x0000000111187824 */ /* 0x000fe400078e0205 */
[----:B------:R-:W-:Y:S05]  /*0e00*/  @!P0 BRA `(.L_x_114) ;  /* 0x0000000800088947 */ /* 0x000fea0003800000 */
[----:B------:R-:W0:Y:S01]  /*0e10*/  LDC.64 R10, c[0x0][0x380] ;  /* 0x0000e000ff0a7b82 */ /* 0x000e220000000a00 */
[----:B------:R-:W-:Y:S01]  /*0e20*/  IADD3 R0, P0, PT, R25, R16, RZ ;  /* 0x0000001019007210 */ /* 0x000fe20007f1e0ff */
[----:B------:R-:W1:Y:S04]  /*0e30*/  LDCU.64 UR4, c[0x4][0x8] ;  /* 0x01000100ff0477ac */ /* 0x000e680008000a00 */
[----:B------:R-:W-:Y:S01]  /*0e40*/  IMAD.X R23, R23, 0x1, R24, P0 ;  /* 0x0000000117177824 */ /* 0x000fe200000e0618 */
[----:B0-----:R-:W-:-:S04]  /*0e50*/  LEA R10, P0, R0, R10, 0x3 ;  /* 0x0000000a000a7211 */ /* 0x001fc800078018ff */
[----:B------:R-:W-:-:S06]  /*0e60*/  LEA.HI.X R11, R0, R11, R23, 0x3, P0 ;  /* 0x0000000b000b7211 */ /* 0x000fcc00000f1c17 */
[----:B------:R-:W2:Y:S01]  /*0e70*/  LDG.E.64 R10, desc[UR36][R10.64] ;  /* 0x000000240a0a7981 */ /* 0x000ea2000c1e1b00 */
[----:B------:R-:W-:Y:S01]  /*0e80*/  MOV R19, 0x0 ;  /* 0x0000000000137802 */ /* 0x000fe20000000f00 */
[----:B-1----:R-:W-:Y:S01]  /*0e90*/  IMAD.U32 R4, RZ, RZ, UR4 ;  /* 0x00000004ff047e24 */ /* 0x002fe2000f8e00ff */
[----:B------:R-:W-:Y:S01]  /*0ea0*/  MOV R5, UR5 ;  /* 0x0000000500057c02 */ /* 0x000fe20008000f00 */
[----:B------:R-:W-:Y:S01]  /*0eb0*/  IMAD.MOV.U32 R6, RZ, RZ, R18 ;  /* 0x000000ffff067224 */ /* 0x000fe200078e0012 */
[----:B------:R0:W1:Y:S01]  /*0ec0*/  LDC.64 R8, c[0x4][R19] ;  /* 0x0100000013087b82 */ /* 0x0000620000000a00 */
[----:B------:R-:W-:Y:S01]  /*0ed0*/  IMAD.MOV.U32 R7, RZ, RZ, R2 ;  /* 0x000000ffff077224 */ /* 0x000fe200078e0002 */
[----:B-12---:R0:W-:Y:S06]  /*0ee0*/  STL.64 [R1], R10 ;  /* 0x0000000a01007387 */ /* 0x0061ec0000100a00 */
[----:B------:R-:W-:-:S07]  /*0ef0*/  LEPC R20, `(.L_x_115) ;  /* 0x000000001014794e */ /* 0x000fce0000000000 */
[----:B0-----:R-:W-:Y:S05]  /*0f00*/  CALL.ABS.NOINC R8 ;  /* 0x0000000008007343 */ /* 0x001fea0003c00000 */
.L_x_115:
[----:B------:R-:W0:Y:S01]  /*0f10*/  LDC.64 R10, c[0x0][0x380] ;  /* 0x0000e000ff0a7b82 */ /* 0x000e220000000a00 */
[----:B------:R-:W-:Y:S01]  /*0f20*/  VIADD R3, R25, 0x1 ;  /* 0x0000000119037836 */ /* 0x000fe20000000000 */
[----:B------:R-:W1:Y:S04]  /*0f30*/  LDCU.64 UR4, c[0x4][0x8] ;  /* 0x01000100ff0477ac */ /* 0x000e680008000a00 */
[----:B------:R-:W-:-:S05]  /*0f40*/  IADD3 R0, P0, PT, R3, R16, RZ ;  /* 0x0000001003007210 */ /* 0x000fca0007f1e0ff */
[----:B------:R-:W-:Y:S01]  /*0f50*/  IMAD.X R3, RZ, RZ, R24, P0 ;  /* 0x000000ffff037224 */ /* 0x000fe200000e0618 */
[----:B0-----:R-:W-:-:S04]  /*0f60*/  LEA R10, P0, R0, R10, 0x3 ;  /* 0x0000000a000a7211 */ /* 0x001fc800078018ff */
[----:B------:R-:W-:-:S06]  /*0f70*/  LEA.HI.X R11, R0, R11, R3, 0x3, P0 ;  /* 0x0000000b000b7211 */ /* 0x000fcc00000f1c03 */
[----:B------:R-:W2:Y:S01]  /*0f80*/  LDG.E.64 R10, desc[UR36][R10.64] ;  /* 0x000000240a0a7981 */ /* 0x000ea2000c1e1b00 */
[----:B------:R0:W3:Y:S01]  /*0f90*/  LDC.64 R8, c[0x4][R19] ;  /* 0x0100000013087b82 */ /* 0x0000e20000000a00 */
[----:B-1----:R-:W-:Y:S01]  /*0fa0*/  MOV R4, UR4 ;  /* 0x0000000400047c02 */ /* 0x002fe20008000f00 */
[----:B------:R-:W-:Y:S02]  /*0fb0*/  IMAD.U32 R5, RZ, RZ, UR5 ;  /* 0x00000005ff057e24 */ /* 0x000fe4000f8e00ff */
[----:B------:R-:W-:Y:S02]  /*0fc0*/  IMAD.MOV.U32 R6, RZ, RZ, R18 ;  /* 0x000000ffff067224 */ /* 0x000fe400078e0012 */
[----:B------:R-:W-:Y:S01]  /*0fd0*/  IMAD.MOV.U32 R7, RZ, RZ, R2 ;  /* 0x000000ffff077224 */ /* 0x000fe200078e0002 */
[----:B--23--:R0:W-:Y:S06]  /*0fe0*/  STL.64 [R1], R10 ;  /* 0x0000000a01007387 */ /* 0x00c1ec0000100a00 */
[----:B------:R-:W-:-:S07]  /*0ff0*/  LEPC R20, `(.L_x_116) ;  /* 0x000000001014794e */ /* 0x000fce0000000000 */
[----:B0-----:R-:W-:Y:S05]  /*1000*/  CALL.ABS.NOINC R8 ;  /* 0x0000000008007343 */ /* 0x001fea0003c00000 */
.L_x_116:
[----:B------:R-:W0:Y:S01]  /*1010*/  LDC.64 R10, c[0x0][0x380] ;  /* 0x0000e000ff0a7b82 */ /* 0x000e220000000a00 */
[----:B------:R-:W-:Y:S01]  /*1020*/  VIADD R3, R25, 0x2 ;  /* 0x0000000219037836 */ /* 0x000fe20000000000 */
[----:B------:R-:W1:Y:S04]  /*1030*/  LDCU.64 UR4, c[0x4][0x8] ;  /* 0x01000100ff0477ac */ /* 0x000e680008000a00 */
[----:B------:R-:W-:-:S04]  /*1040*/  IADD3 R0, P0, PT, R3, R16, RZ ;  /* 0x0000001003007210 */ /* 0x000fc80007f1e0ff */
[----:B------:R-:W-:Y:S02]  /*1050*/  IADD3.X R3, PT, PT, RZ, R24, RZ, P0, !PT ;  /* 0x00000018ff037210 */ /* 0x000fe400007fe4ff */
[----:B0-----:R-:W-:-:S04]  /*1060*/  LEA R10, P0, R0, R10, 0x3 ;  /* 0x0000000a000a7211 */ /* 0x001fc800078018ff */
[----:B------:R-:W-:-:S06]  /*1070*/  LEA.HI.X R11, R0, R11, R3, 0x3, P0 ;  /* 0x0000000b000b7211 */ /* 0x000fcc00000f1c03 */
[----:B------:R-:W2:Y:S01]  /*1080*/  LDG.E.64 R10, desc[UR36][R10.64] ;  /* 0x000000240a0a7981 */ /* 0x000ea2000c1e1b00 */
[----:B------:R0:W3:Y:S01]  /*1090*/  LDC.64 R8, c[0x4][R19] ;  /* 0x0100000013087b82 */ /* 0x0000e20000000a00 */
[----:B-1----:R-:W-:Y:S02]  /*10a0*/  IMAD.U32 R4, RZ, RZ, UR4 ;  /* 0x00000004ff047e24 */ /* 0x002fe4000f8e00ff */
[----:B------:R-:W-:Y:S02]  /*10b0*/  IMAD.U32 R5, RZ, RZ, UR5 ;  /* 0x00000005ff057e24 */ /* 0x000fe4000f8e00ff */
[----:B------:R-:W-:Y:S02]  /*10c0*/  IMAD.MOV.U32 R6, RZ, RZ, R18 ;  /* 0x000000ffff067224 */ /* 0x000fe400078e0012 */
[----:B------:R-:W-:Y:S01]  /*10d0*/  IMAD.MOV.U32 R7, RZ, RZ, R2 ;  /* 0x000000ffff077224 */ /* 0x000fe200078e0002 */
[----:B--23--:R0:W-:Y:S06]  /*10e0*/  STL.64 [R1], R10 ;  /* 0x0000000a01007387 */ /* 0x00c1ec0000100a00 */
[----:B------:R-:W-:-:S07]  /*10f0*/  LEPC R20, `(.L_x_117) ;  /* 0x000000001014794e */ /* 0x000fce0000000000 */
[----:B0-----:R-:W-:Y:S05]  /*1100*/  CALL.ABS.NOINC R8 ;  /* 0x0000000008007343 */ /* 0x001fea0003c00000 */
.L_x_117:
[----:B------:R-:W0:Y:S01]  /*1110*/  LDC.64 R10, c[0x0][0x380] ;  /* 0x0000e000ff0a7b82 */ /* 0x000e220000000a00 */
[----:B------:R-:W-:Y:S01]  /*1120*/  IADD3 R3, PT, PT, R25, 0x3, RZ ;  /* 0x0000000319037810 */ /* 0x000fe20007ffe0ff */
[----:B------:R-:W1:Y:S03]  /*1130*/  LDCU.64 UR4, c[0x4][0x8] ;  /* 0x01000100ff0477ac */ /* 0x000e660008000a00 */
[----:B------:R-:W-:-:S05]  /*1140*/  IADD3 R0, P0, PT, R3, R16, RZ ;  /* 0x0000001003007210 */ /* 0x000fca0007f1e0ff */
[----:B------:R-:W-:Y:S01]  /*1150*/  IMAD.X R3, RZ, RZ, R24, P0 ;  /* 0x000000ffff037224 */ /* 0x000fe200000e0618 */
[----:B0-----:R-:W-:-:S04]  /*1160*/  LEA R10, P0, R0, R10, 0x3 ;  /* 0x0000000a000a7211 */ /* 0x001fc800078018ff */
[----:B------:R-:W-:-:S06]  /*1170*/  LEA.HI.X R11, R0, R11, R3, 0x3, P0 ;  /* 0x0000000b000b7211 */ /* 0x000fcc00000f1c03 */
[----:B------:R-:W2:Y:S01]  /*1180*/  LDG.E.64 R10, desc[UR36][R10.64] ;  /* 0x000000240a0a7981 */ /* 0x000ea2000c1e1b00 */
[----:B------:R0:W3:Y:S01]  /*1190*/  LDC.64 R8, c[0x4][R19] ;  /* 0x0100000013087b82 */ /* 0x0000e20000000a00 */
[----:B-1----:R-:W-:Y:S01]  /*11a0*/  IMAD.U32 R4, RZ, RZ, UR4 ;  /* 0x00000004ff047e24 */ /* 0x002fe2000f8e00ff */
[----:B------:R-:W-:Y:S01]  /*11b0*/  MOV R7, R2 ;  /* 0x0000000200077202 */ /* 0x000fe20000000f00 */
[----:B------:R-:W-:Y:S02]  /*11c0*/  IMAD.U32 R5, RZ, RZ, UR5 ;  /* 0x00000005ff057e24 */ /* 0x000fe4000f8e00ff */
[----:B------:R-:W-:Y:S01]  /*11d0*/  IMAD.MOV.U32 R6, RZ, RZ, R18 ;  /* 0x000000ffff067224 */ /* 0x000fe200078e0012 */
[----:B--23--:R0:W-:Y:S06]  /*11e0*/  STL.64 [R1], R10 ;  /* 0x0000000a01007387 */ /* 0x00c1ec0000100a00 */
[----:B------:R-:W-:-:S07]  /*11f0*/  LEPC R20, `(.L_x_118) ;  /* 0x000000001014794e */ /* 0x000fce0000000000 */
[----:B0-----:R-:W-:Y:S05]  /*1200*/  CALL.ABS.NOINC R8 ;  /* 0x0000000008007343 */ /* 0x001fea0003c00000 */
.L_x_118:
        /* <DEDUP_REMOVED lines=16> */
.L_x_119:
        /* <DEDUP_REMOVED lines=10> */
[----:B------:R-:W-:Y:S01]  /*13b0*/  MOV R5, UR5 ;  /* 0x0000000500057c02 */ /* 0x000fe20008000f00 */
[----:B------:R-:W-:Y:S02]  /*13c0*/  IMAD.MOV.U32 R6, RZ, RZ, R18 ;  /* 0x000000ffff067224 */ /* 0x000fe400078e0012 */
[----:B------:R-:W-:Y:S01]  /*13d0*/  IMAD.MOV.U32 R7, RZ, RZ, R2 ;  /* 0x000000ffff077224 */ /* 0x000fe200078e0002 */
[----:B--23--:R0:W-:Y:S06]  /*13e0*/  STL.64 [R1], R10 ;  /* 0x0000000a01007387 */ /* 0x00c1ec0000100a00 */
[----:B------:R-:W-:-:S07]  /*13f0*/  LEPC R20, `(.L_x_120) ;  /* 0x000000001014794e */ /* 0x000fce0000000000 */
[----:B0-----:R-:W-:Y:S05]  /*1400*/  CALL.ABS.NOINC R8 ;  /* 0x0000000008007343 */ /* 0x001fea0003c00000 */
.L_x_120:
        /* <DEDUP_REMOVED lines=16> */
.L_x_121:
        /* <DEDUP_REMOVED lines=16> */
.L_x_122:
[----:B------:R-:W-:Y:S01]  /*1610*/  IADD3 R25, PT, PT, R25, 0x8, RZ ;  /* 0x0000000819197810 */ /* 0x000fe20007ffe0ff */
[----:B------:R-:W-:-:S07]  /*1620*/  IMAD.MOV.U32 R23, RZ, RZ, RZ ;  /* 0x000000ffff177224 */ /* 0x000fce00078e00ff */
.L_x_114:
[----:B------:R-:W-:-:S04]  /*1630*/  ISETP.NE.U32.AND P0, PT, R22, RZ, PT ;  /* 0x000000ff1600720c */ /* 0x000fc80003f05070 */
[----:B------:R-:W-:-:S13]  /*1640*/  ISETP.NE.AND.EX P0, PT, RZ, RZ, PT, P0 ;  /* 0x000000ffff00720c */ /* 0x000fda0003f05300 */
[----:B------:R-:W-:Y:S05]  /*1650*/  @!P0 BRA `(.L_x_113) ;  /* 0x0000000400948947 */ /* 0x000fea0003800000 */
[----:B------:R-:W0:Y:S01]  /*1660*/  LDCU UR4, c[0x0][0x398] ;  /* 0x00007300ff0477ac */ /* 0x000e220008000800 */
[----:B------:R-:W-:Y:S01]  /*1670*/  ISETP.GE.U32.AND P0, PT, R22, 0x4, PT ;  /* 0x000000041600780c */ /* 0x000fe20003f06070 */
[----:B------:R-:W-:-:S03]  /*1680*/  IMAD.MOV.U32 R22, RZ, RZ, RZ ;  /* 0x000000ffff167224 */ /* 0x000fc600078e00ff */
[----:B------:R-:W-:Y:S01]  /*1690*/  ISETP.GE.U32.AND.EX P0, PT, RZ, RZ, PT, P0 ;  /* 0x000000ffff00720c */ /* 0x000fe20003f06100 */
[----:B0-----:R-:W-:-:S06]  /*16a0*/  ULOP3.LUT UR4, UR4, 0x3, URZ, 0xc0, !UPT ;  /* 0x0000000304047892 */ /* 0x001fcc000f8ec0ff */
[----:B------:R-:W-:-:S06]  /*16b0*/  IMAD.U32 R19, RZ, RZ, UR4 ;  /* 0x00000004ff137e24 */ /* 0x000fcc000f8e00ff */
        /* <DEDUP_REMOVED lines=17> */
.L_x_124:
        /* <DEDUP_REMOVED lines=16> */
.L_x_125:
        /* <DEDUP_REMOVED lines=16> */
.L_x_126:
        /* <DEDUP_REMOVED lines=16> */
.L_x_127:
[----:B------:R-:W-:Y:S01]  /*1ad0*/  IADD3 R25, PT, PT, R25, 0x4, RZ ;  /* 0x0000000419197810 */ /* 0x000fe20007ffe0ff */
[----:B------:R-:W-:-:S07]  /*1ae0*/  IMAD.MOV.U32 R23, RZ, RZ, RZ ;  /* 0x000000ffff177224 */ /* 0x000fce00078e00ff */
.L_x_123:
[----:B------:R-:W-:-:S04]  /*1af0*/  ISETP.NE.U32.AND P0, PT, R19, RZ, PT ;  /* 0x000000ff1300720c */ /* 0x000fc80003f05070 */
[----:B------:R-:W-:-:S13]  /*1b00*/  ISETP.NE.AND.EX P0, PT, R22, RZ, PT, P0 ;  /* 0x000000ff1600720c */ /* 0x000fda0003f05300 */
[----:B------:R-:W-:Y:S05]  /*1b10*/  @!P0 BRA `(.L_x_113) ;  /* 0x0000000000648947 */ /* 0x000fea0003800000 */
.L_x_129:
[----:B------:R-:W0:Y:S01]  /*1b20*/  LDCU.64 UR4, c[0x0][0x380] ;  /* 0x00007000ff0477ac */ /* 0x000e220008000a00 */
[----:B------:R-:W-:-:S05]  /*1b30*/  IADD3 R0, P0, PT, R25, R16, RZ ;  /* 0x0000001019007210 */ /* 0x000fca0007f1e0ff */
[----:B------:R-:W-:Y:S01]  /*1b40*/  IMAD.X R23, R23, 0x1, R24, P0 ;  /* 0x0000000117177824 */ /* 0x000fe200000e0618 */
[----:B0-----:R-:W-:-:S04]  /*1b50*/  LEA R10, P0, R0, UR4, 0x3 ;  /* 0x00000004000a7c11 */ /* 0x001fc8000f8018ff */
[----:B------:R-:W-:Y:S01]  /*1b60*/  LEA.HI.X R11, R0, UR5, R23, 0x3, P0 ;  /* 0x00000005000b7c11 */ /* 0x000fe200080f1c17 */
[----:B------:R-:W0:Y:S05]  /*1b70*/  LDCU.64 UR4, c[0x4][0x8] ;  /* 0x01000100ff0477ac */ /* 0x000e2a0008000a00 */
[----:B------:R-:W2:Y:S01]  /*1b80*/  LDG.E.64 R10, desc[UR36][R10.64] ;  /* 0x000000240a0a7981 */ /* 0x000ea2000c1e1b00 */
[----:B------:R-:W-:Y:S01]  /*1b90*/  MOV R8, 0x0 ;  /* 0x0000000000087802 */ /* 0x000fe20000000f00 */
[----:B------:R-:W-:Y:S01]  /*1ba0*/  IMAD.MOV.U32 R6, RZ, RZ, R18 ;  /* 0x000000ffff067224 */ /* 0x000fe200078e0012 */
[----:B------:R-:W-:Y:S01]  /*1bb0*/  IADD3 R19, P0, PT, R19, -0x1, RZ ;  /* 0xffffffff13137810 */ /* 0x000fe20007f1e0ff */
[----:B------:R-:W-:-:S03]  /*1bc0*/  IMAD.MOV.U32 R7, RZ, RZ, R2 ;  /* 0x000000ffff077224 */ /* 0x000fc600078e0002 */
[----:B------:R-:W1:Y:S01]  /*1bd0*/  LDC.64 R8, c[0x4][R8] ;  /* 0x0100000008087b82 */ /* 0x000e620000000a00 */
[----:B------:R-:W-:Y:S02]  /*1be0*/  IADD3.X R22, PT, PT, R22, -0x1, RZ, P0, !PT ;  /* 0xffffffff16167810 */ /* 0x000fe400007fe4ff */
[----:B------:R-:W-:Y:S01]  /*1bf0*/  ISETP.NE.U32.AND P0, PT, R19, RZ, PT ;  /* 0x000000ff1300720c */ /* 0x000fe20003f05070 */
[----:B0-----:R-:W-:-:S03]  /*1c00*/  IMAD.U32 R4, RZ, RZ, UR4 ;  /* 0x00000004ff047e24 */ /* 0x001fc6000f8e00ff */
[----:B------:R-:W-:Y:S02]  /*1c10*/  ISETP.NE.AND.EX P0, PT, R22, RZ, PT, P0 ;  /* 0x000000ff1600720c */ /* 0x000fe40003f05300 */
[----:B------:R-:W-:Y:S02]  /*1c20*/  MOV R5, UR5 ;  /* 0x0000000500057c02 */ /* 0x000fe40008000f00 */
[----:B------:R-:W-:Y:S01]  /*1c30*/  P2R R23, PR, RZ, 0x1 ;  /* 0x00000001ff177803 */ /* 0x000fe20000000000 */
[----:B-12---:R0:W-:Y:S08]  /*1c40*/  STL.64 [R1], R10 ;  /* 0x0000000a01007387 */ /* 0x0061f00000100a00 */
[----:B------:R-:W-:-:S07]  /*1c50*/  LEPC R20, `(.L_x_128) ;  /* 0x000000001014794e */ /* 0x000fce0000000000 */
[----:B0-----:R-:W-:Y:S05]  /*1c60*/  CALL.ABS.NOINC R8 ;  /* 0x0000000008007343 */ /* 0x001fea0003c00000 */
.L_x_128:
[----:B------:R-:W-:Y:S01]  /*1c70*/  ISETP.NE.AND P6, PT, R23, RZ, PT ;  /* 0x000000ff1700720c */ /* 0x000fe20003fc5270 */
[----:B------:R-:W-:Y:S02]  /*1c80*/  HFMA2 R23, -RZ, RZ, 0, 0 ;  /* 0x00000000ff177431 */ /* 0x000fe400000001ff */
[----:B------:R-:W-:-:S10]  /*1c90*/  VIADD R25, R25, 0x1 ;  /* 0x0000000119197836 */ /* 0x000fd40000000000 */
[----:B------:R-:W-:Y:S05]  /*1ca0*/  @P6 BRA `(.L_x_129) ;  /* 0xfffffffc009c6947 */ /* 0x000fea000383ffff */
.L_x_113:
[----:B------:R-:W-:Y:S05]  /*1cb0*/  BSYNC.RECONVERGENT B6 ;  /* 0x0000000000067941 */ /* 0x000fea0003800200 */
.L_x_94:
        /* <DEDUP_REMOVED lines=8> */
.L_x_130:
[----:B------:R-:W-:Y:S05]  /*1d40*/  EXIT ;  /* 0x000000000000794d */ /* 0x000fea0003800000 */
.L_x_131:
        /* <DEDUP_REMOVED lines=11> */
.L_x_137:


//--------------------- .nv.global.init           --------------------------
	.section	.nv.global.init,"aw",@progbits
.nv.global.init:
	.type		$str$1,@object
	.size		$str$1,($str$3 - $str$1)
$str$1:
        /*0000*/ 	.byte	0x0a, 0x00
	.type		$str$3,@object
	.size		$str$3,($str - $str$3)
$str$3:
        /*0002*/ 	.byte	0x25, 0x66, 0x20, 0x00
	.type		$str,@object
	.size		$str,($str$2 - $str)
$str:
        /*0006*/ 	.byte	0x25, 0x6c, 0x75, 0x20, 0x00
	.type		$str$2,@object
	.size		$str$2,($str$6 - $str$2)
$str$2:
        /*000b*/ 	.byte	0x25, 0x64, 0x20, 0x25, 0x65, 0x0a, 0x00
	.type		$str$6,@object
	.size		$str$6,($str$8 - $str$6)
$str$6:
        /*0012*/ 	.byte	0x50, 0x5f, 0x6b, 0x69, 0x5f, 0x41, 0x5f, 0x6b, 0x6c, 0x20, 0x3d, 0x20, 0x25, 0x66, 0x0a, 0x00
	.type		$str$8,@object
	.size		$str$8,($str$4 - $str$8)
$str$8:
        /*0022*/ 	.byte	0x50, 0x41, 0x50, 0x28, 0x25, 0x6c, 0x75, 0x2c, 0x25, 0x6c, 0x75, 0x29, 0x20, 0x3d, 0x20, 0x25
        /*0032*/ 	.byte	0x66, 0x0a, 0x00
	.type		$str$4,@object
	.size		$str$4,($str$7 - $str$4)
$str$4:
        /*0035*/ 	.byte	0x69, 0x20, 0x3d, 0x20, 0x25, 0x6c, 0x75, 0x2c, 0x20, 0x50, 0x5f, 0x6b, 0x69, 0x20, 0x3d, 0x20
        /*0045*/ 	.byte	0x25, 0x66, 0x0a, 0x00
	.type		$str$7,@object
	.size		$str$7,($str$5 - $str$7)
$str$7:
        /*0049*/ 	.byte	0x6a, 0x20, 0x3d, 0x20, 0x25, 0x6c, 0x75, 0x2c, 0x20, 0x50, 0x5f, 0x6c, 0x6a, 0x20, 0x3d, 0x20
        /*0059*/ 	.byte	0x25, 0x66, 0x0a, 0x00
	.type		$str$5,@object
	.size		$str$5,(.L_5 - $str$5)
$str$5:
        /*005d*/ 	.byte	0x6c, 0x20, 0x3d, 0x20, 0x25, 0x6c, 0x75, 0x2c, 0x20, 0x41, 0x5f, 0x6b, 0x6c, 0x20, 0x3d, 0x20
        /*006d*/ 	.byte	0x25, 0x66, 0x0a, 0x00
.L_5:


//--------------------- .nv.shared.reserved.0     --------------------------
	.section	.nv.shared.reserved.0,"aw",@nobits
	.weak		__nv_reservedSMEM_offset_0_alias
	.size		__nv_reservedSMEM_offset_0_alias, 0, 64
	.other		__nv_reservedSMEM_offset_0_alias,@"STO_CUDA_RESERVED_SHARED STV_DEFAULT"
__nv_reservedSMEM_offset_0_alias:
	.zero		0
	.zero		64


//--------------------- .nv.constant0._Z4PTAPPdPmmmS_S0_mmS_S0_mm --------------------------
	.section	.nv.constant0._Z4PTAPPdPmmmS_S0_mmS_S0_mm,"a",@progbits
	.sectionflags	@""
	.align	4
.nv.constant0._Z4PTAPPdPmmmS_S0_mmS_S0_mm:
	.zero		992


//--------------------- .nv.constant0._Z13printELL_GPU_PdPmmmm --------------------------
	.section	.nv.constant0._Z13printELL_GPU_PdPmmmm,"a",@progbits
	.sectionflags	@""
	.align	4
.nv.constant0._Z13printELL_GPU_PdPmmmm:
	.zero		936


//--------------------- .nv.constant0._Z15printVector_GPUPdm --------------------------
	.section	.nv.constant0._Z15printVector_GPUPdm,"a",@progbits
	.sectionflags	@""
	.align	4
.nv.constant0._Z15printVector_GPUPdm:
	.zero		912


//--------------------- .nv.constant0._Z10Apply_GPU_mmPKdPKmS0_Pd --------------------------
	.section	.nv.constant0._Z10Apply_GPU_mmPKdPKmS0_Pd,"a",@progbits
	.sectionflags	@""
	.align	4
.nv.constant0._Z10Apply_GPU_mmPKdPKmS0_Pd:
	.zero		944


//--------------------- .nv.constant0._Z9Apply_GPUmmPKdPKmS0_Pd --------------------------
	.section	.nv.constant0._Z9Apply_GPUmmPKdPKmS0_Pd,"a",@progbits
	.sectionflags	@""
	.align	4
.nv.constant0._Z9Apply_GPUmmPKdPKmS0_Pd:
	.zero		944


//--------------------- .nv.constant0._Z21printLinearVector_GPUPmmmm --------------------------
	.section	.nv.constant0._Z21printLinearVector_GPUPmmmm,"a",@progbits
	.sectionflags	@""
	.align	4
.nv.constant0._Z21printLinearVector_GPUPmmmm:
	.zero		928


//--------------------- SYMBOLS --------------------------

	.type		.nv.reservedSmem.offset0,@object
	.size		.nv.reservedSmem.offset0,0x4
	.type		vprintf,@function
